	.target	sm_90a

	.elftype	@"ET_EXEC"


//--------------------- .note.nv.tkinfo           --------------------------
	.section	.note.nv.tkinfo,"",@"SHT_NOTE"
	.sectionflags	@"SHF_NOTE_NV_TKINFO"
	.tkinfo
        /*0018*/ 	.word	0x00000002
        /*0030*/ 	.string	""
        /*0030*/ 	.string	"ptxas"
        /*0030*/ 	.string	"Cuda compilation tools, release 13.0, V13.0.88"
        /*0030*/ 	.string	"Build cuda_13.0.r13.0/compiler.36424714_0"
        /*0030*/ 	.string	"-arch sm_90a -m 64 "



//--------------------- .note.nv.cuinfo           --------------------------
	.section	.note.nv.cuinfo,"",@"SHT_NOTE"
	.sectionflags	@"SHF_NOTE_NV_CUINFO"
        /*0018*/ 	.short	0x0002
        /*001a*/ 	.short	0x005a
        /*001c*/ 	.short	0x0082
	.zero		2


//--------------------- .nv.info                  --------------------------
	.section	.nv.info,"",@"SHT_CUDA_INFO"
	.align	4


	//----- nvinfo : EIATTR_REGCOUNT
	.align		4
        /*0000*/ 	.byte	0x04, 0x2f
        /*0002*/ 	.short	(.L_12 - .L_11)
	.align		4
.L_11:
        /*0004*/ 	.word	index@(_ZN7cutlass6KernelINS_4gemm6kernel13TrmmUniversalINS1_11threadblock13MmaMultistageINS1_9GemmShapeILi32ELi32ELi16EEENS_9transform11threadblock44PredicatedTileAccessIteratorTriangularMatrixINS_11MatrixShapeILi32ELi16EEEdNS_6layout8RowMajorELi1ENS8_29PitchLinearWarpRakedThreadMapINS_16PitchLinearShapeILi16ELi32EEELi128ENSG_ILi16ELi2EEELi1EEELNS_8SideModeE1ELNS_8FillModeE0ELNS_8DiagTypeE3ENS_5ArrayIdLi1ELb1EEEEENS9_25RegularTileAccessIteratorISC_dNSD_40RowMajorTensorOpMultiplicand64bCrosswiseELi1ESJ_Li8EEELNS_4arch14CacheOperation4KindE0ENSA_INSB_ILi16ELi32EEEdSE_Li0ENS8_31PitchLinearWarpStripedThreadMapINSG_ILi32ELi16EEELi128ESI_Li1EEELSK_1ELSL_1ELSM_0ESO_EENSQ_ISW_dNSD_40RowMajorTensorOpMultiplicandCongruous64bELi0ESZ_Li8EEELSV_0EdSE_NS4_9MmaPolicyINS1_4warp11MmaTensorOpINS6_ILi16ELi16ELi16EEEdSR_dS11_dSE_NS14_17MmaTensorOpPolicyINST_3MmaINS6_ILi8ELi8ELi4EEELi32EdSE_dNSD_11ColumnMajorEdSE_NST_13OpMultiplyAddEEENSB_ILi1ELi1EEEEELi1ELb0EbEENSB_ILi0ELi0EEES1G_Li1EEELi3ELNS1_23SharedMemoryClearOptionE1EbEENS_8epilogue11threadblock8EpilogueIS7_S1F_Li1ENS1L_22PredicatedTileIteratorINS1L_26OutputTileOptimalThreadMapINS1L_15OutputTileShapeILi32ELi8ELi2ELi1ELi1EEENS1P_ILi1ELi2ELi1ELi1ELi2EEELi128ELi1ELi64EEEdLb0ENSD_9NoPermuteELb1EEENS1K_4warp24FragmentIteratorTensorOpIS16_S19_dNSN_IdLi2ELb1EEESE_EENS1V_20TileIteratorTensorOpIS16_S19_dSE_EENS1L_18SharedLoadIteratorINS1S_18CompactedThreadMapEdLi8EEENS1K_6thread17LinearCombinationIdLi1EddLNS24_9ScaleType4KindE0ELNS_15FloatRoundStyleE2EdEENSB_ILi0ELi4EEELi1ELi1EEENS4_30GemmIdentityThreadblockSwizzleILi1EEELSK_1ELSL_1ELSM_0EEEEEvNT_6ParamsE)
        /*0008*/ 	.word	0x00000048


	//----- nvinfo : EIATTR_FRAME_SIZE
	.align		4
.L_12:
        /*000c*/ 	.byte	0x04, 0x11
        /*000e*/ 	.short	(.L_14 - .L_13)
	.align		4
.L_13:
        /*0010*/ 	.word	index@(_ZN7cutlass6KernelINS_4gemm6kernel13TrmmUniversalINS1_11threadblock13MmaMultistageINS1_9GemmShapeILi32ELi32ELi16EEENS_9transform11threadblock44PredicatedTileAccessIteratorTriangularMatrixINS_11MatrixShapeILi32ELi16EEEdNS_6layout8RowMajorELi1ENS8_29PitchLinearWarpRakedThreadMapINS_16PitchLinearShapeILi16ELi32EEELi128ENSG_ILi16ELi2EEELi1EEELNS_8SideModeE1ELNS_8FillModeE0ELNS_8DiagTypeE3ENS_5ArrayIdLi1ELb1EEEEENS9_25RegularTileAccessIteratorISC_dNSD_40RowMajorTensorOpMultiplicand64bCrosswiseELi1ESJ_Li8EEELNS_4arch14CacheOperation4KindE0ENSA_INSB_ILi16ELi32EEEdSE_Li0ENS8_31PitchLinearWarpStripedThreadMapINSG_ILi32ELi16EEELi128ESI_Li1EEELSK_1ELSL_1ELSM_0ESO_EENSQ_ISW_dNSD_40RowMajorTensorOpMultiplicandCongruous64bELi0ESZ_Li8EEELSV_0EdSE_NS4_9MmaPolicyINS1_4warp11MmaTensorOpINS6_ILi16ELi16ELi16EEEdSR_dS11_dSE_NS14_17MmaTensorOpPolicyINST_3MmaINS6_ILi8ELi8ELi4EEELi32EdSE_dNSD_11ColumnMajorEdSE_NST_13OpMultiplyAddEEENSB_ILi1ELi1EEEEELi1ELb0EbEENSB_ILi0ELi0EEES1G_Li1EEELi3ELNS1_23SharedMemoryClearOptionE1EbEENS_8epilogue11threadblock8EpilogueIS7_S1F_Li1ENS1L_22PredicatedTileIteratorINS1L_26OutputTileOptimalThreadMapINS1L_15OutputTileShapeILi32ELi8ELi2ELi1ELi1EEENS1P_ILi1ELi2ELi1ELi1ELi2EEELi128ELi1ELi64EEEdLb0ENSD_9NoPermuteELb1EEENS1K_4warp24FragmentIteratorTensorOpIS16_S19_dNSN_IdLi2ELb1EEESE_EENS1V_20TileIteratorTensorOpIS16_S19_dSE_EENS1L_18SharedLoadIteratorINS1S_18CompactedThreadMapEdLi8EEENS1K_6thread17LinearCombinationIdLi1EddLNS24_9ScaleType4KindE0ELNS_15FloatRoundStyleE2EdEENSB_ILi0ELi4EEELi1ELi1EEENS4_30GemmIdentityThreadblockSwizzleILi1EEELSK_1ELSL_1ELSM_0EEEEEvNT_6ParamsE)
        /*0014*/ 	.word	0x00000000


	//----- nvinfo : EIATTR_MIN_STACK_SIZE
	.align		4
.L_14:
        /*0018*/ 	.byte	0x04, 0x12
        /*001a*/ 	.short	(.L_16 - .L_15)
	.align		4
.L_15:
        /*001c*/ 	.word	index@(_ZN7cutlass6KernelINS_4gemm6kernel13TrmmUniversalINS1_11threadblock13MmaMultistageINS1_9GemmShapeILi32ELi32ELi16EEENS_9transform11threadblock44PredicatedTileAccessIteratorTriangularMatrixINS_11MatrixShapeILi32ELi16EEEdNS_6layout8RowMajorELi1ENS8_29PitchLinearWarpRakedThreadMapINS_16PitchLinearShapeILi16ELi32EEELi128ENSG_ILi16ELi2EEELi1EEELNS_8SideModeE1ELNS_8FillModeE0ELNS_8DiagTypeE3ENS_5ArrayIdLi1ELb1EEEEENS9_25RegularTileAccessIteratorISC_dNSD_40RowMajorTensorOpMultiplicand64bCrosswiseELi1ESJ_Li8EEELNS_4arch14CacheOperation4KindE0ENSA_INSB_ILi16ELi32EEEdSE_Li0ENS8_31PitchLinearWarpStripedThreadMapINSG_ILi32ELi16EEELi128ESI_Li1EEELSK_1ELSL_1ELSM_0ESO_EENSQ_ISW_dNSD_40RowMajorTensorOpMultiplicandCongruous64bELi0ESZ_Li8EEELSV_0EdSE_NS4_9MmaPolicyINS1_4warp11MmaTensorOpINS6_ILi16ELi16ELi16EEEdSR_dS11_dSE_NS14_17MmaTensorOpPolicyINST_3MmaINS6_ILi8ELi8ELi4EEELi32EdSE_dNSD_11ColumnMajorEdSE_NST_13OpMultiplyAddEEENSB_ILi1ELi1EEEEELi1ELb0EbEENSB_ILi0ELi0EEES1G_Li1EEELi3ELNS1_23SharedMemoryClearOptionE1EbEENS_8epilogue11threadblock8EpilogueIS7_S1F_Li1ENS1L_22PredicatedTileIteratorINS1L_26OutputTileOptimalThreadMapINS1L_15OutputTileShapeILi32ELi8ELi2ELi1ELi1EEENS1P_ILi1ELi2ELi1ELi1ELi2EEELi128ELi1ELi64EEEdLb0ENSD_9NoPermuteELb1EEENS1K_4warp24FragmentIteratorTensorOpIS16_S19_dNSN_IdLi2ELb1EEESE_EENS1V_20TileIteratorTensorOpIS16_S19_dSE_EENS1L_18SharedLoadIteratorINS1S_18CompactedThreadMapEdLi8EEENS1K_6thread17LinearCombinationIdLi1EddLNS24_9ScaleType4KindE0ELNS_15FloatRoundStyleE2EdEENSB_ILi0ELi4EEELi1ELi1EEENS4_30GemmIdentityThreadblockSwizzleILi1EEELSK_1ELSL_1ELSM_0EEEEEvNT_6ParamsE)
        /*0020*/ 	.word	0x00000000
.L_16:


//--------------------- .nv.compat                --------------------------
	.section	.nv.compat,"",@"SHT_CUDA_COMPAT_INFO"
	.align	4
        /*0000*/ 	.byte	0x02, 0x09, 0x01, 0x00, 0x02, 0x02, 0x01, 0x00, 0x02, 0x05, 0x05, 0x00, 0x03, 0x07, 0x01, 0x01
        /*0010*/ 	.byte	0x02, 0x03, 0x00, 0x00, 0x02, 0x06, 0x01, 0x00, 0x04, 0x0b, 0x08, 0x00, 0x00, 0x00, 0x00, 0x00
        /*0020*/ 	.byte	0x00, 0x00, 0x00, 0x00


//--------------------- .nv.info._ZN7cutlass6KernelINS_4gemm6kernel13TrmmUniversalINS1_11threadblock13MmaMultistageINS1_9GemmShapeILi32ELi32ELi16EEENS_9transform11threadblock44PredicatedTileAccessIteratorTriangularMatrixINS_11MatrixShapeILi32ELi16EEEdNS_6layout8RowMajorELi1ENS8_29PitchLinearWarpRakedThreadMapINS_16PitchLinearShapeILi16ELi32EEELi128ENSG_ILi16ELi2EEELi1EEELNS_8SideModeE1ELNS_8FillModeE0ELNS_8DiagTypeE3ENS_5ArrayIdLi1ELb1EEEEENS9_25RegularTileAccessIteratorISC_dNSD_40RowMajorTensorOpMultiplicand64bCrosswiseELi1ESJ_Li8EEELNS_4arch14CacheOperation4KindE0ENSA_INSB_ILi16ELi32EEEdSE_Li0ENS8_31PitchLinearWarpStripedThreadMapINSG_ILi32ELi16EEELi128ESI_Li1EEELSK_1ELSL_1ELSM_0ESO_EENSQ_ISW_dNSD_40RowMajorTensorOpMultiplicandCongruous64bELi0ESZ_Li8EEELSV_0EdSE_NS4_9MmaPolicyINS1_4warp11MmaTensorOpINS6_ILi16ELi16ELi16EEEdSR_dS11_dSE_NS14_17MmaTensorOpPolicyINST_3MmaINS6_ILi8ELi8ELi4EEELi32EdSE_dNSD_11ColumnMajorEdSE_NST_13OpMultiplyAddEEENSB_ILi1ELi1EEEEELi1ELb0EbEENSB_ILi0ELi0EEES1G_Li1EEELi3ELNS1_23SharedMemoryClearOptionE1EbEENS_8epilogue11threadblock8EpilogueIS7_S1F_Li1ENS1L_22PredicatedTileIteratorINS1L_26OutputTileOptimalThreadMapINS1L_15OutputTileShapeILi32ELi8ELi2ELi1ELi1EEENS1P_ILi1ELi2ELi1ELi1ELi2EEELi128ELi1ELi64EEEdLb0ENSD_9NoPermuteELb1EEENS1K_4warp24FragmentIteratorTensorOpIS16_S19_dNSN_IdLi2ELb1EEESE_EENS1V_20TileIteratorTensorOpIS16_S19_dSE_EENS1L_18SharedLoadIteratorINS1S_18CompactedThreadMapEdLi8EEENS1K_6thread17LinearCombinationIdLi1EddLNS24_9ScaleType4KindE0ELNS_15FloatRoundStyleE2EdEENSB_ILi0ELi4EEELi1ELi1EEENS4_30GemmIdentityThreadblockSwizzleILi1EEELSK_1ELSL_1ELSM_0EEEEEvNT_6ParamsE --------------------------
	.section	.nv.info._ZN7cutlass6KernelINS_4gemm6kernel13TrmmUniversalINS1_11threadblock13MmaMultistageINS1_9GemmShapeILi32ELi32ELi16EEENS_9transform11threadblock44PredicatedTileAccessIteratorTriangularMatrixINS_11MatrixShapeILi32ELi16EEEdNS_6layout8RowMajorELi1ENS8_29PitchLinearWarpRakedThreadMapINS_16PitchLinearShapeILi16ELi32EEELi128ENSG_ILi16ELi2EEELi1EEELNS_8SideModeE1ELNS_8FillModeE0ELNS_8DiagTypeE3ENS_5ArrayIdLi1ELb1EEEEENS9_25RegularTileAccessIteratorISC_dNSD_40RowMajorTensorOpMultiplicand64bCrosswiseELi1ESJ_Li8EEELNS_4arch14CacheOperation4KindE0ENSA_INSB_ILi16ELi32EEEdSE_Li0ENS8_31PitchLinearWarpStripedThreadMapINSG_ILi32ELi16EEELi128ESI_Li1EEELSK_1ELSL_1ELSM_0ESO_EENSQ_ISW_dNSD_40RowMajorTensorOpMultiplicandCongruous64bELi0ESZ_Li8EEELSV_0EdSE_NS4_9MmaPolicyINS1_4warp11MmaTensorOpINS6_ILi16ELi16ELi16EEEdSR_dS11_dSE_NS14_17MmaTensorOpPolicyINST_3MmaINS6_ILi8ELi8ELi4EEELi32EdSE_dNSD_11ColumnMajorEdSE_NST_13OpMultiplyAddEEENSB_ILi1ELi1EEEEELi1ELb0EbEENSB_ILi0ELi0EEES1G_Li1EEELi3ELNS1_23SharedMemoryClearOptionE1EbEENS_8epilogue11threadblock8EpilogueIS7_S1F_Li1ENS1L_22PredicatedTileIteratorINS1L_26OutputTileOptimalThreadMapINS1L_15OutputTileShapeILi32ELi8ELi2ELi1ELi1EEENS1P_ILi1ELi2ELi1ELi1ELi2EEELi128ELi1ELi64EEEdLb0ENSD_9NoPermuteELb1EEENS1K_4warp24FragmentIteratorTensorOpIS16_S19_dNSN_IdLi2ELb1EEESE_EENS1V_20TileIteratorTensorOpIS16_S19_dSE_EENS1L_18SharedLoadIteratorINS1S_18CompactedThreadMapEdLi8EEENS1K_6thread17LinearCombinationIdLi1EddLNS24_9ScaleType4KindE0ELNS_15FloatRoundStyleE2EdEENSB_ILi0ELi4EEELi1ELi1EEENS4_30GemmIdentityThreadblockSwizzleILi1EEELSK_1ELSL_1ELSM_0EEEEEvNT_6ParamsE,"",@"SHT_CUDA_INFO"
	.sectionflags	@""
	.align	4


	//----- nvinfo : EIATTR_CUDA_API_VERSION
	.align		4
        /*0000*/ 	.byte	0x04, 0x37
        /*0002*/ 	.short	(.L_18 - .L_17)
.L_17:
        /*0004*/ 	.word	0x00000082


	//----- nvinfo : EIATTR_KPARAM_INFO
	.align		4
.L_18:
        /*0008*/ 	.byte	0x04, 0x17
        /*000a*/ 	.short	(.L_20 - .L_19)
.L_19:
        /*000c*/ 	.word	0x00000000
        /*0010*/ 	.short	0x0000
        /*0012*/ 	.short	0x0000
        /*0014*/ 	.byte	0x00, 0xf0, 0xa1, 0x04


	//----- nvinfo : EIATTR_SPARSE_MMA_MASK
	.align		4
.L_20:
        /*0018*/ 	.byte	0x03, 0x50
        /*001a*/ 	.short	0x0000


	//----- nvinfo : EIATTR_MAXREG_COUNT
	.align		4
        /*001c*/ 	.byte	0x03, 0x1b
        /*001e*/ 	.short	0x00ff


	//----- nvinfo : EIATTR_NUM_BARRIERS
	.align		4
        /*0020*/ 	.byte	0x02, 0x4c
        /*0022*/ 	.byte	0x01
	.zero		1


	//----- nvinfo : EIATTR_MERCURY_ISA_VERSION
	.align		4
        /*0024*/ 	.byte	0x03, 0x5f
        /*0026*/ 	.short	0x0101


	//----- nvinfo : EIATTR_COOP_GROUP_MASK_REGIDS
	.align		4
        /*0028*/ 	.byte	0x04, 0x29
        /*002a*/ 	.short	(.L_22 - .L_21)


	//   ....[0]....
.L_21:
        /*002c*/ 	.word	0xffffffff


	//----- nvinfo : EIATTR_COOP_GROUP_INSTR_OFFSETS
	.align		4
.L_22:
        /*0030*/ 	.byte	0x04, 0x28
        /*0032*/ 	.short	(.L_24 - .L_23)


	//   ....[0]....
.L_23:
        /*0034*/ 	.word	0x00001ae0


	//----- nvinfo : EIATTR_EXIT_INSTR_OFFSETS
	.align		4
.L_24:
        /*0038*/ 	.byte	0x04, 0x1c
        /*003a*/ 	.short	(.L_26 - .L_25)


	//   ....[0]....
.L_25:
        /*003c*/ 	.word	0x000000f0


	//   ....[1]....
        /*0040*/ 	.word	0x00004330


	//   ....[2]....
        /*0044*/ 	.word	0x00004340


	//   ....[3]....
        /*0048*/ 	.word	0x000043c0


	//   ....[4]....
        /*004c*/ 	.word	0x00004470


	//----- nvinfo : EIATTR_CRS_STACK_SIZE
	.align		4
.L_26:
        /*0050*/ 	.byte	0x04, 0x1e
        /*0052*/ 	.short	(.L_28 - .L_27)
.L_27:
        /*0054*/ 	.word	0x00000000


	//----- nvinfo : EIATTR_CBANK_PARAM_SIZE
	.align		4
.L_28:
        /*0058*/ 	.byte	0x03, 0x19
        /*005a*/ 	.short	0x0128


	//----- nvinfo : EIATTR_PARAM_CBANK
	.align		4
        /*005c*/ 	.byte	0x04, 0x0a
        /*005e*/ 	.short	(.L_30 - .L_29)
	.align		4
.L_29:
        /*0060*/ 	.word	index@(.nv.constant0._ZN7cutlass6KernelINS_4gemm6kernel13TrmmUniversalINS1_11threadblock13MmaMultistageINS1_9GemmShapeILi32ELi32ELi16EEENS_9transform11threadblock44PredicatedTileAccessIteratorTriangularMatrixINS_11MatrixShapeILi32ELi16EEEdNS_6layout8RowMajorELi1ENS8_29PitchLinearWarpRakedThreadMapINS_16PitchLinearShapeILi16ELi32EEELi128ENSG_ILi16ELi2EEELi1EEELNS_8SideModeE1ELNS_8FillModeE0ELNS_8DiagTypeE3ENS_5ArrayIdLi1ELb1EEEEENS9_25RegularTileAccessIteratorISC_dNSD_40RowMajorTensorOpMultiplicand64bCrosswiseELi1ESJ_Li8EEELNS_4arch14CacheOperation4KindE0ENSA_INSB_ILi16ELi32EEEdSE_Li0ENS8_31PitchLinearWarpStripedThreadMapINSG_ILi32ELi16EEELi128ESI_Li1EEELSK_1ELSL_1ELSM_0ESO_EENSQ_ISW_dNSD_40RowMajorTensorOpMultiplicandCongruous64bELi0ESZ_Li8EEELSV_0EdSE_NS4_9MmaPolicyINS1_4warp11MmaTensorOpINS6_ILi16ELi16ELi16EEEdSR_dS11_dSE_NS14_17MmaTensorOpPolicyINST_3MmaINS6_ILi8ELi8ELi4EEELi32EdSE_dNSD_11ColumnMajorEdSE_NST_13OpMultiplyAddEEENSB_ILi1ELi1EEEEELi1ELb0EbEENSB_ILi0ELi0EEES1G_Li1EEELi3ELNS1_23SharedMemoryClearOptionE1EbEENS_8epilogue11threadblock8EpilogueIS7_S1F_Li1ENS1L_22PredicatedTileIteratorINS1L_26OutputTileOptimalThreadMapINS1L_15OutputTileShapeILi32ELi8ELi2ELi1ELi1EEENS1P_ILi1ELi2ELi1ELi1ELi2EEELi128ELi1ELi64EEEdLb0ENSD_9NoPermuteELb1EEENS1K_4warp24FragmentIteratorTensorOpIS16_S19_dNSN_IdLi2ELb1EEESE_EENS1V_20TileIteratorTensorOpIS16_S19_dSE_EENS1L_18SharedLoadIteratorINS1S_18CompactedThreadMapEdLi8EEENS1K_6thread17LinearCombinationIdLi1EddLNS24_9ScaleType4KindE0ELNS_15FloatRoundStyleE2EdEENSB_ILi0ELi4EEELi1ELi1EEENS4_30GemmIdentityThreadblockSwizzleILi1EEELSK_1ELSL_1ELSM_0EEEEEvNT_6ParamsE)
        /*0064*/ 	.short	0x0210
        /*0066*/ 	.short	0x0128


	//----- nvinfo : EIATTR_SW_WAR
	.align		4
.L_30:
        /*0068*/ 	.byte	0x04, 0x36
        /*006a*/ 	.short	(.L_32 - .L_31)
.L_31:
        /*006c*/ 	.word	0x00000008
.L_32:


//--------------------- .nv.callgraph             --------------------------
	.section	.nv.callgraph,"",@"SHT_CUDA_CALLGRAPH"
	.align	4
	.sectionentsize	8
	.align		4
        /*0000*/ 	.word	0x00000000
	.align		4
        /*0004*/ 	.word	0xffffffff
	.align		4
        /*0008*/ 	.word	0x00000000
	.align		4
        /*000c*/ 	.word	0xfffffffe
	.align		4
        /*0010*/ 	.word	0x00000000
	.align		4
        /*0014*/ 	.word	0xfffffffd
	.align		4
        /*0018*/ 	.word	0x00000000
	.align		4
        /*001c*/ 	.word	0xfffffffc


//--------------------- .nv.constant4             --------------------------
	.section	.nv.constant4,"a",@progbits
	.align	8
	.align		8
.nv.constant4:
        /*0000*/ 	.dword	_ZN39_INTERNAL_5a846ff0_4_k_cu_5a74f0be_27004cuda3std3__45__cpo5beginE
	.align		8
        /*0008*/ 	.dword	_ZN39_INTERNAL_5a846ff0_4_k_cu_5a74f0be_27004cuda3std3__45__cpo3endE
	.align		8
        /*0010*/ 	.dword	_ZN39_INTERNAL_5a846ff0_4_k_cu_5a74f0be_27004cuda3std3__45__cpo6cbeginE
	.align		8
        /*0018*/ 	.dword	_ZN39_INTERNAL_5a846ff0_4_k_cu_5a74f0be_27004cuda3std3__45__cpo4cendE
	.align		8
        /*0020*/ 	.dword	_ZN39_INTERNAL_5a846ff0_4_k_cu_5a74f0be_27004cuda3std3__441_GLOBAL__N__5a846ff0_4_k_cu_5a74f0be_27006ignoreE
	.align		8
        /*0028*/ 	.dword	_ZN39_INTERNAL_5a846ff0_4_k_cu_5a74f0be_27004cuda3std3__419piecewise_constructE
	.align		8
        /*0030*/ 	.dword	_ZN39_INTERNAL_5a846ff0_4_k_cu_5a74f0be_27004cuda3std3__48in_placeE
	.align		8
        /*0038*/ 	.dword	_ZN39_INTERNAL_5a846ff0_4_k_cu_5a74f0be_27004cuda3std6ranges3__45__cpo4swapE
	.align		8
        /*0040*/ 	.dword	_ZN39_INTERNAL_5a846ff0_4_k_cu_5a74f0be_27004cuda3std6ranges3__45__cpo9iter_moveE
	.align		8
        /*0048*/ 	.dword	_ZN39_INTERNAL_5a846ff0_4_k_cu_5a74f0be_27004cute7productE
	.align		8
        /*0050*/ 	.dword	_ZN39_INTERNAL_5a846ff0_4_k_cu_5a74f0be_27004cute1_E


//--------------------- .text._ZN7cutlass6KernelINS_4gemm6kernel13TrmmUniversalINS1_11threadblock13MmaMultistageINS1_9GemmShapeILi32ELi32ELi16EEENS_9transform11threadblock44PredicatedTileAccessIteratorTriangularMatrixINS_11MatrixShapeILi32ELi16EEEdNS_6layout8RowMajorELi1ENS8_29PitchLinearWarpRakedThreadMapINS_16PitchLinearShapeILi16ELi32EEELi128ENSG_ILi16ELi2EEELi1EEELNS_8SideModeE1ELNS_8FillModeE0ELNS_8DiagTypeE3ENS_5ArrayIdLi1ELb1EEEEENS9_25RegularTileAccessIteratorISC_dNSD_40RowMajorTensorOpMultiplicand64bCrosswiseELi1ESJ_Li8EEELNS_4arch14CacheOperation4KindE0ENSA_INSB_ILi16ELi32EEEdSE_Li0ENS8_31PitchLinearWarpStripedThreadMapINSG_ILi32ELi16EEELi128ESI_Li1EEELSK_1ELSL_1ELSM_0ESO_EENSQ_ISW_dNSD_40RowMajorTensorOpMultiplicandCongruous64bELi0ESZ_Li8EEELSV_0EdSE_NS4_9MmaPolicyINS1_4warp11MmaTensorOpINS6_ILi16ELi16ELi16EEEdSR_dS11_dSE_NS14_17MmaTensorOpPolicyINST_3MmaINS6_ILi8ELi8ELi4EEELi32EdSE_dNSD_11ColumnMajorEdSE_NST_13OpMultiplyAddEEENSB_ILi1ELi1EEEEELi1ELb0EbEENSB_ILi0ELi0EEES1G_Li1EEELi3ELNS1_23SharedMemoryClearOptionE1EbEENS_8epilogue11threadblock8EpilogueIS7_S1F_Li1ENS1L_22PredicatedTileIteratorINS1L_26OutputTileOptimalThreadMapINS1L_15OutputTileShapeILi32ELi8ELi2ELi1ELi1EEENS1P_ILi1ELi2ELi1ELi1ELi2EEELi128ELi1ELi64EEEdLb0ENSD_9NoPermuteELb1EEENS1K_4warp24FragmentIteratorTensorOpIS16_S19_dNSN_IdLi2ELb1EEESE_EENS1V_20TileIteratorTensorOpIS16_S19_dSE_EENS1L_18SharedLoadIteratorINS1S_18CompactedThreadMapEdLi8EEENS1K_6thread17LinearCombinationIdLi1EddLNS24_9ScaleType4KindE0ELNS_15FloatRoundStyleE2EdEENSB_ILi0ELi4EEELi1ELi1EEENS4_30GemmIdentityThreadblockSwizzleILi1EEELSK_1ELSL_1ELSM_0EEEEEvNT_6ParamsE --------------------------
	.section	.text._ZN7cutlass6KernelINS_4gemm6kernel13TrmmUniversalINS1_11threadblock13MmaMultistageINS1_9GemmShapeILi32ELi32ELi16EEENS_9transform11threadblock44PredicatedTileAccessIteratorTriangularMatrixINS_11MatrixShapeILi32ELi16EEEdNS_6layout8RowMajorELi1ENS8_29PitchLinearWarpRakedThreadMapINS_16PitchLinearShapeILi16ELi32EEELi128ENSG_ILi16ELi2EEELi1EEELNS_8SideModeE1ELNS_8FillModeE0ELNS_8DiagTypeE3ENS_5ArrayIdLi1ELb1EEEEENS9_25RegularTileAccessIteratorISC_dNSD_40RowMajorTensorOpMultiplicand64bCrosswiseELi1ESJ_Li8EEELNS_4arch14CacheOperation4KindE0ENSA_INSB_ILi16ELi32EEEdSE_Li0ENS8_31PitchLinearWarpStripedThreadMapINSG_ILi32ELi16EEELi128ESI_Li1EEELSK_1ELSL_1ELSM_0ESO_EENSQ_ISW_dNSD_40RowMajorTensorOpMultiplicandCongruous64bELi0ESZ_Li8EEELSV_0EdSE_NS4_9MmaPolicyINS1_4warp11MmaTensorOpINS6_ILi16ELi16ELi16EEEdSR_dS11_dSE_NS14_17MmaTensorOpPolicyINST_3MmaINS6_ILi8ELi8ELi4EEELi32EdSE_dNSD_11ColumnMajorEdSE_NST_13OpMultiplyAddEEENSB_ILi1ELi1EEEEELi1ELb0EbEENSB_ILi0ELi0EEES1G_Li1EEELi3ELNS1_23SharedMemoryClearOptionE1EbEENS_8epilogue11threadblock8EpilogueIS7_S1F_Li1ENS1L_22PredicatedTileIteratorINS1L_26OutputTileOptimalThreadMapINS1L_15OutputTileShapeILi32ELi8ELi2ELi1ELi1EEENS1P_ILi1ELi2ELi1ELi1ELi2EEELi128ELi1ELi64EEEdLb0ENSD_9NoPermuteELb1EEENS1K_4warp24FragmentIteratorTensorOpIS16_S19_dNSN_IdLi2ELb1EEESE_EENS1V_20TileIteratorTensorOpIS16_S19_dSE_EENS1L_18SharedLoadIteratorINS1S_18CompactedThreadMapEdLi8EEENS1K_6thread17LinearCombinationIdLi1EddLNS24_9ScaleType4KindE0ELNS_15FloatRoundStyleE2EdEENSB_ILi0ELi4EEELi1ELi1EEENS4_30GemmIdentityThreadblockSwizzleILi1EEELSK_1ELSL_1ELSM_0EEEEEvNT_6ParamsE,"ax",@progbits
	.align	128
.text._ZN7cutlass6KernelINS_4gemm6kernel13TrmmUniversalINS1_11threadblock13MmaMultistageINS1_9GemmShapeILi32ELi32ELi16EEENS_9transform11threadblock44PredicatedTileAccessIteratorTriangularMatrixINS_11MatrixShapeILi32ELi16EEEdNS_6layout8RowMajorELi1ENS8_29PitchLinearWarpRakedThreadMapINS_16PitchLinearShapeILi16ELi32EEELi128ENSG_ILi16ELi2EEELi1EEELNS_8SideModeE1ELNS_8FillModeE0ELNS_8DiagTypeE3ENS_5ArrayIdLi1ELb1EEEEENS9_25RegularTileAccessIteratorISC_dNSD_40RowMajorTensorOpMultiplicand64bCrosswiseELi1ESJ_Li8EEELNS_4arch14CacheOperation4KindE0ENSA_INSB_ILi16ELi32EEEdSE_Li0ENS8_31PitchLinearWarpStripedThreadMapINSG_ILi32ELi16EEELi128ESI_Li1EEELSK_1ELSL_1ELSM_0ESO_EENSQ_ISW_dNSD_40RowMajorTensorOpMultiplicandCongruous64bELi0ESZ_Li8EEELSV_0EdSE_NS4_9MmaPolicyINS1_4warp11MmaTensorOpINS6_ILi16ELi16ELi16EEEdSR_dS11_dSE_NS14_17MmaTensorOpPolicyINST_3MmaINS6_ILi8ELi8ELi4EEELi32EdSE_dNSD_11ColumnMajorEdSE_NST_13OpMultiplyAddEEENSB_ILi1ELi1EEEEELi1ELb0EbEENSB_ILi0ELi0EEES1G_Li1EEELi3ELNS1_23SharedMemoryClearOptionE1EbEENS_8epilogue11threadblock8EpilogueIS7_S1F_Li1ENS1L_22PredicatedTileIteratorINS1L_26OutputTileOptimalThreadMapINS1L_15OutputTileShapeILi32ELi8ELi2ELi1ELi1EEENS1P_ILi1ELi2ELi1ELi1ELi2EEELi128ELi1ELi64EEEdLb0ENSD_9NoPermuteELb1EEENS1K_4warp24FragmentIteratorTensorOpIS16_S19_dNSN_IdLi2ELb1EEESE_EENS1V_20TileIteratorTensorOpIS16_S19_dSE_EENS1L_18SharedLoadIteratorINS1S_18CompactedThreadMapEdLi8EEENS1K_6thread17LinearCombinationIdLi1EddLNS24_9ScaleType4KindE0ELNS_15FloatRoundStyleE2EdEENSB_ILi0ELi4EEELi1ELi1EEENS4_30GemmIdentityThreadblockSwizzleILi1EEELSK_1ELSL_1ELSM_0EEEEEvNT_6ParamsE:
        .type           _ZN7cutlass6KernelINS_4gemm6kernel13TrmmUniversalINS1_11threadblock13MmaMultistageINS1_9GemmShapeILi32ELi32ELi16EEENS_9transform11threadblock44PredicatedTileAccessIteratorTriangularMatrixINS_11MatrixShapeILi32ELi16EEEdNS_6layout8RowMajorELi1ENS8_29PitchLinearWarpRakedThreadMapINS_16PitchLinearShapeILi16ELi32EEELi128ENSG_ILi16ELi2EEELi1EEELNS_8SideModeE1ELNS_8FillModeE0ELNS_8DiagTypeE3ENS_5ArrayIdLi1ELb1EEEEENS9_25RegularTileAccessIteratorISC_dNSD_40RowMajorTensorOpMultiplicand64bCrosswiseELi1ESJ_Li8EEELNS_4arch14CacheOperation4KindE0ENSA_INSB_ILi16ELi32EEEdSE_Li0ENS8_31PitchLinearWarpStripedThreadMapINSG_ILi32ELi16EEELi128ESI_Li1EEELSK_1ELSL_1ELSM_0ESO_EENSQ_ISW_dNSD_40RowMajorTensorOpMultiplicandCongruous64bELi0ESZ_Li8EEELSV_0EdSE_NS4_9MmaPolicyINS1_4warp11MmaTensorOpINS6_ILi16ELi16ELi16EEEdSR_dS11_dSE_NS14_17MmaTensorOpPolicyINST_3MmaINS6_ILi8ELi8ELi4EEELi32EdSE_dNSD_11ColumnMajorEdSE_NST_13OpMultiplyAddEEENSB_ILi1ELi1EEEEELi1ELb0EbEENSB_ILi0ELi0EEES1G_Li1EEELi3ELNS1_23SharedMemoryClearOptionE1EbEENS_8epilogue11threadblock8EpilogueIS7_S1F_Li1ENS1L_22PredicatedTileIteratorINS1L_26OutputTileOptimalThreadMapINS1L_15OutputTileShapeILi32ELi8ELi2ELi1ELi1EEENS1P_ILi1ELi2ELi1ELi1ELi2EEELi128ELi1ELi64EEEdLb0ENSD_9NoPermuteELb1EEENS1K_4warp24FragmentIteratorTensorOpIS16_S19_dNSN_IdLi2ELb1EEESE_EENS1V_20TileIteratorTensorOpIS16_S19_dSE_EENS1L_18SharedLoadIteratorINS1S_18CompactedThreadMapEdLi8EEENS1K_6thread17LinearCombinationIdLi1EddLNS24_9ScaleType4KindE0ELNS_15FloatRoundStyleE2EdEENSB_ILi0ELi4EEELi1ELi1EEENS4_30GemmIdentityThreadblockSwizzleILi1EEELSK_1ELSL_1ELSM_0EEEEEvNT_6ParamsE,@function
        .size           _ZN7cutlass6KernelINS_4gemm6kernel13TrmmUniversalINS1_11threadblock13MmaMultistageINS1_9GemmShapeILi32ELi32ELi16EEENS_9transform11threadblock44PredicatedTileAccessIteratorTriangularMatrixINS_11MatrixShapeILi32ELi16EEEdNS_6layout8RowMajorELi1ENS8_29PitchLinearWarpRakedThreadMapINS_16PitchLinearShapeILi16ELi32EEELi128ENSG_ILi16ELi2EEELi1EEELNS_8SideModeE1ELNS_8FillModeE0ELNS_8DiagTypeE3ENS_5ArrayIdLi1ELb1EEEEENS9_25RegularTileAccessIteratorISC_dNSD_40RowMajorTensorOpMultiplicand64bCrosswiseELi1ESJ_Li8EEELNS_4arch14CacheOperation4KindE0ENSA_INSB_ILi16ELi32EEEdSE_Li0ENS8_31PitchLinearWarpStripedThreadMapINSG_ILi32ELi16EEELi128ESI_Li1EEELSK_1ELSL_1ELSM_0ESO_EENSQ_ISW_dNSD_40RowMajorTensorOpMultiplicandCongruous64bELi0ESZ_Li8EEELSV_0EdSE_NS4_9MmaPolicyINS1_4warp11MmaTensorOpINS6_ILi16ELi16ELi16EEEdSR_dS11_dSE_NS14_17MmaTensorOpPolicyINST_3MmaINS6_ILi8ELi8ELi4EEELi32EdSE_dNSD_11ColumnMajorEdSE_NST_13OpMultiplyAddEEENSB_ILi1ELi1EEEEELi1ELb0EbEENSB_ILi0ELi0EEES1G_Li1EEELi3ELNS1_23SharedMemoryClearOptionE1EbEENS_8epilogue11threadblock8EpilogueIS7_S1F_Li1ENS1L_22PredicatedTileIteratorINS1L_26OutputTileOptimalThreadMapINS1L_15OutputTileShapeILi32ELi8ELi2ELi1ELi1EEENS1P_ILi1ELi2ELi1ELi1ELi2EEELi128ELi1ELi64EEEdLb0ENSD_9NoPermuteELb1EEENS1K_4warp24FragmentIteratorTensorOpIS16_S19_dNSN_IdLi2ELb1EEESE_EENS1V_20TileIteratorTensorOpIS16_S19_dSE_EENS1L_18SharedLoadIteratorINS1S_18CompactedThreadMapEdLi8EEENS1K_6thread17LinearCombinationIdLi1EddLNS24_9ScaleType4KindE0ELNS_15FloatRoundStyleE2EdEENSB_ILi0ELi4EEELi1ELi1EEENS4_30GemmIdentityThreadblockSwizzleILi1EEELSK_1ELSL_1ELSM_0EEEEEvNT_6ParamsE,(.L_x_27 - _ZN7cutlass6KernelINS_4gemm6kernel13TrmmUniversalINS1_11threadblock13MmaMultistageINS1_9GemmShapeILi32ELi32ELi16EEENS_9transform11threadblock44PredicatedTileAccessIteratorTriangularMatrixINS_11MatrixShapeILi32ELi16EEEdNS_6layout8RowMajorELi1ENS8_29PitchLinearWarpRakedThreadMapINS_16PitchLinearShapeILi16ELi32EEELi128ENSG_ILi16ELi2EEELi1EEELNS_8SideModeE1ELNS_8FillModeE0ELNS_8DiagTypeE3ENS_5ArrayIdLi1ELb1EEEEENS9_25RegularTileAccessIteratorISC_dNSD_40RowMajorTensorOpMultiplicand64bCrosswiseELi1ESJ_Li8EEELNS_4arch14CacheOperation4KindE0ENSA_INSB_ILi16ELi32EEEdSE_Li0ENS8_31PitchLinearWarpStripedThreadMapINSG_ILi32ELi16EEELi128ESI_Li1EEELSK_1ELSL_1ELSM_0ESO_EENSQ_ISW_dNSD_40RowMajorTensorOpMultiplicandCongruous64bELi0ESZ_Li8EEELSV_0EdSE_NS4_9MmaPolicyINS1_4warp11MmaTensorOpINS6_ILi16ELi16ELi16EEEdSR_dS11_dSE_NS14_17MmaTensorOpPolicyINST_3MmaINS6_ILi8ELi8ELi4EEELi32EdSE_dNSD_11ColumnMajorEdSE_NST_13OpMultiplyAddEEENSB_ILi1ELi1EEEEELi1ELb0EbEENSB_ILi0ELi0EEES1G_Li1EEELi3ELNS1_23SharedMemoryClearOptionE1EbEENS_8epilogue11threadblock8EpilogueIS7_S1F_Li1ENS1L_22PredicatedTileIteratorINS1L_26OutputTileOptimalThreadMapINS1L_15OutputTileShapeILi32ELi8ELi2ELi1ELi1EEENS1P_ILi1ELi2ELi1ELi1ELi2EEELi128ELi1ELi64EEEdLb0ENSD_9NoPermuteELb1EEENS1K_4warp24FragmentIteratorTensorOpIS16_S19_dNSN_IdLi2ELb1EEESE_EENS1V_20TileIteratorTensorOpIS16_S19_dSE_EENS1L_18SharedLoadIteratorINS1S_18CompactedThreadMapEdLi8EEENS1K_6thread17LinearCombinationIdLi1EddLNS24_9ScaleType4KindE0ELNS_15FloatRoundStyleE2EdEENSB_ILi0ELi4EEELi1ELi1EEENS4_30GemmIdentityThreadblockSwizzleILi1EEELSK_1ELSL_1ELSM_0EEEEEvNT_6ParamsE)
        .other          _ZN7cutlass6KernelINS_4gemm6kernel13TrmmUniversalINS1_11threadblock13MmaMultistageINS1_9GemmShapeILi32ELi32ELi16EEENS_9transform11threadblock44PredicatedTileAccessIteratorTriangularMatrixINS_11MatrixShapeILi32ELi16EEEdNS_6layout8RowMajorELi1ENS8_29PitchLinearWarpRakedThreadMapINS_16PitchLinearShapeILi16ELi32EEELi128ENSG_ILi16ELi2EEELi1EEELNS_8SideModeE1ELNS_8FillModeE0ELNS_8DiagTypeE3ENS_5ArrayIdLi1ELb1EEEEENS9_25RegularTileAccessIteratorISC_dNSD_40RowMajorTensorOpMultiplicand64bCrosswiseELi1ESJ_Li8EEELNS_4arch14CacheOperation4KindE0ENSA_INSB_ILi16ELi32EEEdSE_Li0ENS8_31PitchLinearWarpStripedThreadMapINSG_ILi32ELi16EEELi128ESI_Li1EEELSK_1ELSL_1ELSM_0ESO_EENSQ_ISW_dNSD_40RowMajorTensorOpMultiplicandCongruous64bELi0ESZ_Li8EEELSV_0EdSE_NS4_9MmaPolicyINS1_4warp11MmaTensorOpINS6_ILi16ELi16ELi16EEEdSR_dS11_dSE_NS14_17MmaTensorOpPolicyINST_3MmaINS6_ILi8ELi8ELi4EEELi32EdSE_dNSD_11ColumnMajorEdSE_NST_13OpMultiplyAddEEENSB_ILi1ELi1EEEEELi1ELb0EbEENSB_ILi0ELi0EEES1G_Li1EEELi3ELNS1_23SharedMemoryClearOptionE1EbEENS_8epilogue11threadblock8EpilogueIS7_S1F_Li1ENS1L_22PredicatedTileIteratorINS1L_26OutputTileOptimalThreadMapINS1L_15OutputTileShapeILi32ELi8ELi2ELi1ELi1EEENS1P_ILi1ELi2ELi1ELi1ELi2EEELi128ELi1ELi64EEEdLb0ENSD_9NoPermuteELb1EEENS1K_4warp24FragmentIteratorTensorOpIS16_S19_dNSN_IdLi2ELb1EEESE_EENS1V_20TileIteratorTensorOpIS16_S19_dSE_EENS1L_18SharedLoadIteratorINS1S_18CompactedThreadMapEdLi8EEENS1K_6thread17LinearCombinationIdLi1EddLNS24_9ScaleType4KindE0ELNS_15FloatRoundStyleE2EdEENSB_ILi0ELi4EEELi1ELi1EEENS4_30GemmIdentityThreadblockSwizzleILi1EEELSK_1ELSL_1ELSM_0EEEEEvNT_6ParamsE,@"STO_CUDA_ENTRY STV_DEFAULT"
_ZN7cutlass6KernelINS_4gemm6kernel13TrmmUniversalINS1_11threadblock13MmaMultistageINS1_9GemmShapeILi32ELi32ELi16EEENS_9transform11threadblock44PredicatedTileAccessIteratorTriangularMatrixINS_11MatrixShapeILi32ELi16EEEdNS_6layout8RowMajorELi1ENS8_29PitchLinearWarpRakedThreadMapINS_16PitchLinearShapeILi16ELi32EEELi128ENSG_ILi16ELi2EEELi1EEELNS_8SideModeE1ELNS_8FillModeE0ELNS_8DiagTypeE3ENS_5ArrayIdLi1ELb1EEEEENS9_25RegularTileAccessIteratorISC_dNSD_40RowMajorTensorOpMultiplicand64bCrosswiseELi1ESJ_Li8EEELNS_4arch14CacheOperation4KindE0ENSA_INSB_ILi16ELi32EEEdSE_Li0ENS8_31PitchLinearWarpStripedThreadMapINSG_ILi32ELi16EEELi128ESI_Li1EEELSK_1ELSL_1ELSM_0ESO_EENSQ_ISW_dNSD_40RowMajorTensorOpMultiplicandCongruous64bELi0ESZ_Li8EEELSV_0EdSE_NS4_9MmaPolicyINS1_4warp11MmaTensorOpINS6_ILi16ELi16ELi16EEEdSR_dS11_dSE_NS14_17MmaTensorOpPolicyINST_3MmaINS6_ILi8ELi8ELi4EEELi32EdSE_dNSD_11ColumnMajorEdSE_NST_13OpMultiplyAddEEENSB_ILi1ELi1EEEEELi1ELb0EbEENSB_ILi0ELi0EEES1G_Li1EEELi3ELNS1_23SharedMemoryClearOptionE1EbEENS_8epilogue11threadblock8EpilogueIS7_S1F_Li1ENS1L_22PredicatedTileIteratorINS1L_26OutputTileOptimalThreadMapINS1L_15OutputTileShapeILi32ELi8ELi2ELi1ELi1EEENS1P_ILi1ELi2ELi1ELi1ELi2EEELi128ELi1ELi64EEEdLb0ENSD_9NoPermuteELb1EEENS1K_4warp24FragmentIteratorTensorOpIS16_S19_dNSN_IdLi2ELb1EEESE_EENS1V_20TileIteratorTensorOpIS16_S19_dSE_EENS1L_18SharedLoadIteratorINS1S_18CompactedThreadMapEdLi8EEENS1K_6thread17LinearCombinationIdLi1EddLNS24_9ScaleType4KindE0ELNS_15FloatRoundStyleE2EdEENSB_ILi0ELi4EEELi1ELi1EEENS4_30GemmIdentityThreadblockSwizzleILi1EEELSK_1ELSL_1ELSM_0EEEEEvNT_6ParamsE:
[----:B------:R-:W-:Y:S08]  /*0000*/  LDC R1, c[0x0][0x28] ;  /* 0x00000a00ff017b82 */ /* 0x000ff00000000800 */
[----:B------:R-:W1:Y:S01]  /*0010*/  S2UR UR5, SR_CTAID.X ;  /* 0x00000000000579c3 */ /* 0x000e620000002500 */
[----:B------:R-:W-:Y:S01]  /*0020*/  ULDC UR19, c[0x0][0x228] ;  /* 0x00008a0000137ab9 */ /* 0x000fe20000000800 */
[----:B------:R-:W-:Y:S01]  /*0030*/  UMOV UR4, 0xffffffff ;  /* 0xffffffff00047882 */ /* 0x000fe20000000000 */
[----:B------:R-:W-:Y:S01]  /*0040*/  ULDC UR17, c[0x0][0x21c] ;  /* 0x0000870000117ab9 */ /* 0x000fe20000000800 */
[----:B------:R-:W-:-:S04]  /*0050*/  USHF.L.U32 UR4, UR4, UR19, URZ ;  /* 0x0000001304047299 */ /* 0x000fc8000800063f */
[----:B------:R-:W2:Y:S01]  /*0060*/  S2UR UR6, SR_CTAID.Y ;  /* 0x00000000000679c3 */ /* 0x000ea20000002600 */
[----:B-1----:R-:W-:Y:S02]  /*0070*/  ULOP3.LUT UR4, UR5, UR4, URZ, 0x30, !UPT ;  /* 0x0000000405047292 */ /* 0x002fe4000f8e303f */
[----:B--2---:R-:W-:Y:S02]  /*0080*/  USHF.L.U32 UR6, UR6, UR19, URZ ;  /* 0x0000001306067299 */ /* 0x004fe4000800063f */
[----:B------:R-:W-:Y:S02]  /*0090*/  USHF.R.S32.HI UR19, URZ, UR19, UR5 ;  /* 0x000000133f137299 */ /* 0x000fe40008011405 */
[----:B------:R-:W-:-:S03]  /*00a0*/  UIADD3 UR18, UR6, UR4, URZ ;  /* 0x0000000406127290 */ /* 0x000fc6000fffe03f */
[----:B------:R-:W-:Y:S02]  /*00b0*/  ULDC UR4, c[0x0][0x220] ;  /* 0x0000880000047ab9 */ /* 0x000fe40000000800 */
[----:B------:R-:W-:-:S04]  /*00c0*/  UISETP.GE.AND UP0, UPT, UR18, UR4, UPT ;  /* 0x000000041200728c */ /* 0x000fc8000bf06270 */
[----:B------:R-:W-:-:S06]  /*00d0*/  UISETP.GE.OR UP0, UPT, UR19, UR17, UP0 ;  /* 0x000000111300728c */ /* 0x000fcc0008706670 */
[----:B------:R-:W-:-:S13]  /*00e0*/  PLOP3.LUT P0, PT, PT, PT, UP0, 0x80, 0x0 ;  /* 0x000000000000781c */ /* 0x000fda0003f0f008 */
[----:B------:R-:W-:Y:S05]  /*00f0*/  @P0 EXIT ;  /* 0x000000000000094d */ /* 0x000fea0003800000 */
[----:B------:R-:W-:Y:S01]  /*0100*/  ULDC UR16, c[0x0][0x2f0] ;  /* 0x0000bc0000107ab9 */ /* 0x000fe20000000800 */
[----:B------:R-:W1:Y:S01]  /*0110*/  S2R R44, SR_CTAID.Z ;  /* 0x00000000002c7919 */ /* 0x000e620000002700 */
[----:B------:R-:W-:Y:S01]  /*0120*/  UISETP.GE.U32.AND UP0, UPT, UR16, 0x2, UPT ;  /* 0x000000021000788c */ /* 0x000fe2000bf06070 */
[----:B------:R-:W-:Y:S01]  /*0130*/  ULDC.64 UR6, c[0x0][0x300] ;  /* 0x0000c00000067ab9 */ /* 0x000fe20000000a00 */
[----:B------:R-:W-:Y:S01]  /*0140*/  ULDC.64 UR4, c[0x0][0x308] ;  /* 0x0000c20000047ab9 */ /* 0x000fe20000000a00 */
[----:B------:R-:W-:Y:S01]  /*0150*/  IMAD.U32 R2, RZ, RZ, UR6 ;  /* 0x00000006ff027e24 */ /* 0x000fe2000f8e00ff */
[----:B------:R-:W-:Y:S01]  /*0160*/  MOV R4, UR4 ;  /* 0x0000000400047c02 */ /* 0x000fe20008000f00 */
[----:B------:R-:W-:Y:S01]  /*0170*/  IMAD.U32 R3, RZ, RZ, UR7 ;  /* 0x00000007ff037e24 */ /* 0x000fe2000f8e00ff */
[----:B------:R-:W-:Y:S01]  /*0180*/  PLOP3.LUT P0, PT, PT, PT, UP0, 0x80, 0x0 ;  /* 0x000000000000781c */ /* 0x000fe20003f0f008 */
[----:B------:R-:W-:Y:S01]  /*0190*/  ULDC.64 UR24, c[0x0][0x208] ;  /* 0x0000820000187ab9 */ /* 0x000fe20000000a00 */
[----:B------:R-:W-:-:S11]  /*01a0*/  MOV R5, UR5 ;  /* 0x0000000500057c02 */ /* 0x000fd60008000f00 */
[----:B------:R-:W-:Y:S05]  /*01b0*/  @!P0 BRA `(.L_x_0) ;  /* 0x00000000008c8947 */ /* 0x000fea0003800000 */
[----:B------:R-:W-:Y:S01]  /*01c0*/  UISETP.NE.AND UP0, UPT, UR16, 0x2, UPT ;  /* 0x000000021000788c */ /* 0x000fe2000bf05270 */
[----:B------:R-:W-:Y:S02]  /*01d0*/  ULDC UR4, c[0x0][0x218] ;  /* 0x0000860000047ab9 */ /* 0x000fe40000000800 */
[----:B------:R-:W-:-:S03]  /*01e0*/  MOV R49, UR4 ;  /* 0x0000000400317c02 */ /* 0x000fc60008000f00 */
[----:B------:R-:W-:-:S13]  /*01f0*/  PLOP3.LUT P0, PT, PT, PT, UP0, 0x80, 0x0 ;  /* 0x000000000000781c */ /* 0x000fda0003f0f008 */
[----:B------:R-:W-:Y:S05]  /*0200*/  @!P0 BRA `(.L_x_1) ;  /* 0x00000000002c8947 */ /* 0x000fea0003800000 */
[----:B------:R-:W-:Y:S01]  /*0210*/  UISETP.NE.AND UP0, UPT, UR16, 0x3, UPT ;  /* 0x000000031000788c */ /* 0x000fe2000bf05270 */
[----:B------:R-:W-:-:S05]  /*0220*/  MOV R0, RZ ;  /* 0x000000ff00007202 */ /* 0x000fca0000000f00 */
[----:B------:R-:W-:-:S13]  /*0230*/  PLOP3.LUT P0, PT, PT, PT, UP0, 0x80, 0x0 ;  /* 0x000000000000781c */ /* 0x000fda0003f0f008 */
[----:B------:R-:W-:Y:S05]  /*0240*/  @P0 BRA `(.L_x_2) ;  /* 0x0000000000840947 */ /* 0x000fea0003800000 */
[----:B------:R-:W1:Y:S08]  /*0250*/  LDC.64 R2, c[0x0][0x300] ;  /* 0x0000c000ff027b82 */ /* 0x000e700000000a00 */
[----:B------:R-:W2:Y:S01]  /*0260*/  LDC.64 R4, c[0x0][0x308] ;  /* 0x0000c200ff047b82 */ /* 0x000ea20000000a00 */
[----:B-1----:R-:W-:-:S06]  /*0270*/  IMAD.WIDE R2, R44, 0x8, R2 ;  /* 0x000000082c027825 */ /* 0x002fcc00078e0202 */
[----:B------:R-:W4:Y:S01]  /*0280*/  LDG.E.64 R2, desc[UR24][R2.64] ;  /* 0x0000001802027981 */ /* 0x000f22000c1e1b00 */
[----:B--2---:R-:W-:-:S06]  /*0290*/  IMAD.WIDE R4, R44, 0x8, R4 ;  /* 0x000000082c047825 */ /* 0x004fcc00078e0204 */
[----:B------:R-:W4:Y:S01]  /*02a0*/  LDG.E.64 R4, desc[UR24][R4.64] ;  /* 0x0000001804047981 */ /* 0x000f22000c1e1b00 */
[----:B------:R-:W-:Y:S05]  /*02b0*/  BRA `(.L_x_2) ;  /* 0x0000000000687947 */ /* 0x000fea0003800000 */
.L_x_1:
[----:B------:R-:W2:Y:S01]  /*02c0*/  LDC.64 R8, c[0x0][0x318] ;  /* 0x0000c600ff087b82 */ /* 0x000ea20000000a00 */
[----:B-1----:R-:W-:-:S07]  /*02d0*/  SHF.R.S32.HI R10, RZ, 0x1f, R44 ;  /* 0x0000001fff0a7819 */ /* 0x002fce000001142c */
[----:B------:R-:W1:Y:S08]  /*02e0*/  LDC.64 R6, c[0x0][0x320] ;  /* 0x0000c800ff067b82 */ /* 0x000e700000000a00 */
[----:B------:R-:W3:Y:S08]  /*02f0*/  LDC.64 R2, c[0x0][0x300] ;  /* 0x0000c000ff027b82 */ /* 0x000ef00000000a00 */
[----:B------:R-:W4:Y:S01]  /*0300*/  LDC.64 R4, c[0x0][0x308] ;  /* 0x0000c200ff047b82 */ /* 0x000f220000000a00 */
[----:B--2---:R-:W-:-:S02]  /*0310*/  IMAD R0, R10, R8, RZ ;  /* 0x000000080a007224 */ /* 0x004fc400078e02ff */
[----:B------:R-:W-:-:S04]  /*0320*/  IMAD.WIDE.U32 R12, R44, R8, RZ ;  /* 0x000000082c0c7225 */ /* 0x000fc800078e00ff */
[----:B------:R-:W-:Y:S02]  /*0330*/  IMAD R0, R44, R9, R0 ;  /* 0x000000092c007224 */ /* 0x000fe400078e0200 */
[-C--:B-1----:R-:W-:Y:S02]  /*0340*/  IMAD R8, R10, R6.reuse, RZ ;  /* 0x000000060a087224 */ /* 0x082fe400078e02ff */
[----:B------:R-:W-:Y:S01]  /*0350*/  IMAD.WIDE.U32 R10, R44, R6, RZ ;  /* 0x000000062c0a7225 */ /* 0x000fe200078e00ff */
[----:B------:R-:W-:-:S03]  /*0360*/  IADD3 R0, R13, R0, RZ ;  /* 0x000000000d007210 */ /* 0x000fc60007ffe0ff */
[----:B------:R-:W-:Y:S01]  /*0370*/  IMAD R7, R44, R7, R8 ;  /* 0x000000072c077224 */ /* 0x000fe200078e0208 */
[----:B---3--:R-:W-:-:S04]  /*0380*/  LEA R2, P1, R12, R2, 0x3 ;  /* 0x000000020c027211 */ /* 0x008fc800078218ff */
[----:B------:R-:W-:Y:S02]  /*0390*/  IADD3 R7, R11, R7, RZ ;  /* 0x000000070b077210 */ /* 0x000fe40007ffe0ff */
[----:B------:R-:W-:Y:S02]  /*03a0*/  LEA.HI.X R3, R12, R3, R0, 0x3, P1 ;  /* 0x000000030c037211 */ /* 0x000fe400008f1c00 */
[C---:B----4-:R-:W-:Y:S02]  /*03b0*/  LEA R4, P0, R10.reuse, R4, 0x3 ;  /* 0x000000040a047211 */ /* 0x050fe400078018ff */
[----:B------:R-:W-:Y:S02]  /*03c0*/  MOV R0, RZ ;  /* 0x000000ff00007202 */ /* 0x000fe40000000f00 */
[----:B------:R-:W-:Y:S01]  /*03d0*/  LEA.HI.X R5, R10, R5, R7, 0x3, P0 ;  /* 0x000000050a057211 */ /* 0x000fe200000f1c07 */
[----:B------:R-:W-:Y:S08]  /*03e0*/  BRA `(.L_x_2) ;  /* 0x00000000001c7947 */ /* 0x000ff00003800000 */
.L_x_0:
[----:B------:R-:W2:Y:S01]  /*03f0*/  LDC R6, c[0x0][0x224] ;  /* 0x00008900ff067b82 */ /* 0x000ea20000000800 */
[----:B-1----:R-:W-:-:S07]  /*0400*/  IADD3 R49, R44, 0x1, RZ ;  /* 0x000000012c317810 */ /* 0x002fce0007ffe0ff */
[----:B------:R-:W1:Y:S01]  /*0410*/  LDC R0, c[0x0][0x2f8] ;  /* 0x0000be00ff007b82 */ /* 0x000e620000000800 */
[C---:B--2---:R-:W-:Y:S01]  /*0420*/  ISETP.GE.AND P0, PT, R49.reuse, R6, PT ;  /* 0x000000063100720c */ /* 0x044fe20003f06270 */
[-C--:B-1----:R-:W-:Y:S02]  /*0430*/  IMAD R49, R49, R0.reuse, RZ ;  /* 0x0000000031317224 */ /* 0x082fe400078e02ff */
[----:B------:R-:W-:-:S10]  /*0440*/  IMAD R0, R44, R0, RZ ;  /* 0x000000002c007224 */ /* 0x000fd400078e02ff */
[----:B------:R-:W2:Y:S02]  /*0450*/  @P0 LDC R49, c[0x0][0x218] ;  /* 0x00008600ff310b82 */ /* 0x000ea40000000800 */
.L_x_2:
[----:B------:R-:W3:Y:S01]  /*0460*/  S2R R20, SR_TID.X ;  /* 0x0000000000147919 */ /* 0x000ee20000002100 */
[----:B------:R-:W-:Y:S01]  /*0470*/  USHF.L.U32 UR4, UR18, 0x5, URZ ;  /* 0x0000000512047899 */ /* 0x000fe2000800063f */
[----:B------:R-:W-:Y:S01]  /*0480*/  IMAD.U32 R22, RZ, RZ, UR19 ;  /* 0x00000013ff167e24 */ /* 0x000fe2000f8e00ff */
[----:B------:R-:W-:Y:S01]  /*0490*/  UISETP.NE.AND UP0, UPT, UR18, URZ, UPT ;  /* 0x0000003f1200728c */ /* 0x000fe2000bf05270 */
[----:B------:R-:W-:Y:S01]  /*04a0*/  BAR.SYNC.DEFER_BLOCKING 0x0 ;  /* 0x0000000000007b1d */ /* 0x000fe20000010000 */
[----:B------:R-:W-:Y:S02]  /*04b0*/  USHF.L.U32 UR23, UR18, 0x1, URZ ;  /* 0x0000000112177899 */ /* 0x000fe4000800063f */
[----:B------:R-:W-:Y:S02]  /*04c0*/  USEL UR5, UR4, URZ, UP0 ;  /* 0x0000003f04057287 */ /* 0x000fe40008000000 */
[----:B------:R-:W-:Y:S01]  /*04d0*/  USEL UR23, UR23, URZ, UP0 ;  /* 0x0000003f17177287 */ /* 0x000fe20008000000 */
[----:B------:R-:W-:Y:S01]  /*04e0*/  ULDC.64 UR6, c[0x0][0x210] ;  /* 0x0000840000067ab9 */ /* 0x000fe20000000a00 */
[----:B------:R-:W-:-:S02]  /*04f0*/  ULDC.U8 UR20, c[0x0][0x260] ;  /* 0x0000980000147ab9 */ /* 0x000fc40000000000 */
[----:B------:R-:W-:Y:S01]  /*0500*/  VIADD R28, R0, UR5 ;  /* 0x00000005001c7c36 */ /* 0x000fe20008000000 */
[----:B--2---:R-:W-:Y:S01]  /*0510*/  IADD3 R0, R49, 0xf, -R0 ;  /* 0x0000000f31007810 */ /* 0x004fe20007ffe800 */
[----:B------:R-:W-:Y:S01]  /*0520*/  ULDC.64 UR14, c[0x0][0x240] ;  /* 0x00009000000e7ab9 */ /* 0x000fe20000000a00 */
[----:B------:R-:W-:Y:S01]  /*0530*/  ULDC.64 UR12, c[0x0][0x248] ;  /* 0x00009200000c7ab9 */ /* 0x000fe20000000a00 */
[----:B------:R-:W-:-:S04]  /*0540*/  UIADD3 UR9, UP1, UR14, UR14, URZ ;  /* 0x0000000e0e097290 */ /* 0x000fc8000ff3e03f */
[----:B------:R-:W-:Y:S01]  /*0550*/  UIADD3.X UR8, UR15, UR15, URZ, UP1, !UPT ;  /* 0x0000000f0f087290 */ /* 0x000fe20008ffe43f */
[----:B---3--:R-:W-:-:S04]  /*0560*/  SHF.R.S32.HI R61, RZ, 0x1f, R20 ;  /* 0x0000001fff3d7819 */ /* 0x008fc80000011414 */
[----:B------:R-:W-:-:S04]  /*0570*/  LEA.HI R61, R61, R20, RZ, 0x5 ;  /* 0x000000143d3d7211 */ /* 0x000fc800078f28ff */
[----:B------:R-:W-:Y:S02]  /*0580*/  LOP3.LUT R6, R61, 0xffffffe0, RZ, 0xc0, !PT ;  /* 0xffffffe03d067812 */ /* 0x000fe400078ec0ff */
[----:B------:R-:W-:-:S03]  /*0590*/  SHF.R.S32.HI R61, RZ, 0x5, R61 ;  /* 0x00000005ff3d7819 */ /* 0x000fc6000001143d */
[----:B------:R-:W-:-:S05]  /*05a0*/  IMAD.IADD R6, R20, 0x1, -R6 ;  /* 0x0000000114067824 */ /* 0x000fca00078e0a06 */
[----:B------:R-:W-:-:S04]  /*05b0*/  SHF.R.S32.HI R10, RZ, 0x1f, R6 ;  /* 0x0000001fff0a7819 */ /* 0x000fc80000011406 */
[----:B------:R-:W-:-:S04]  /*05c0*/  LEA.HI R10, R10, R6, RZ, 0x4 ;  /* 0x000000060a0a7211 */ /* 0x000fc800078f20ff */
[----:B------:R-:W-:Y:S02]  /*05d0*/  SHF.R.S32.HI R29, RZ, 0x4, R10 ;  /* 0x00000004ff1d7819 */ /* 0x000fe4000001140a */
[----:B------:R-:W-:-:S03]  /*05e0*/  LOP3.LUT R10, R10, 0xfffffff0, RZ, 0xc0, !PT ;  /* 0xfffffff00a0a7812 */ /* 0x000fc600078ec0ff */
[C---:B------:R-:W-:Y:S02]  /*05f0*/  IMAD R19, R61.reuse, 0x8, R29 ;  /* 0x000000083d137824 */ /* 0x040fe400078e021d */
[----:B------:R-:W-:Y:S02]  /*0600*/  IMAD.IADD R10, R6, 0x1, -R10 ;  /* 0x00000001060a7824 */ /* 0x000fe400078e0a0a */
[--C-:B------:R-:W-:Y:S02]  /*0610*/  IMAD R22, R22, 0x20, R19.reuse ;  /* 0x0000002016167824 */ /* 0x100fe400078e0213 */
[----:B------:R-:W-:Y:S02]  /*0620*/  IMAD.IADD R30, R10, 0x1, R28 ;  /* 0x000000010a1e7824 */ /* 0x000fe400078e021c */
[C---:B------:R-:W-:Y:S01]  /*0630*/  VIADD R8, R22.reuse, 0x2 ;  /* 0x0000000216087836 */ /* 0x040fe20000000000 */
[C---:B------:R-:W-:Y:S01]  /*0640*/  ISETP.GE.AND P0, PT, R22.reuse, UR6, PT ;  /* 0x0000000616007c0c */ /* 0x040fe2000bf06270 */
[C---:B------:R-:W-:Y:S01]  /*0650*/  VIADD R7, R22.reuse, 0x4 ;  /* 0x0000000416077836 */ /* 0x040fe20000000000 */
[----:B------:R-:W-:Y:S01]  /*0660*/  SHF.R.S32.HI R21, RZ, 0x1f, R22 ;  /* 0x0000001fff157819 */ /* 0x000fe20000011416 */
[----:B------:R-:W-:Y:S01]  /*0670*/  VIADD R6, R22, 0x6 ;  /* 0x0000000616067836 */ /* 0x000fe20000000000 */
[----:B------:R-:W-:Y:S01]  /*0680*/  ISETP.GE.AND P1, PT, R8, UR6, PT ;  /* 0x0000000608007c0c */ /* 0x000fe2000bf26270 */
[----:B------:R-:W-:Y:S01]  /*0690*/  IMAD R9, R61, -0x6, R19 ;  /* 0xfffffffa3d097824 */ /* 0x000fe200078e0213 */
[----:B------:R-:W-:Y:S01]  /*06a0*/  ISETP.GE.AND P2, PT, R7, UR6, PT ;  /* 0x0000000607007c0c */ /* 0x000fe2000bf46270 */
[----:B------:R-:W-:Y:S01]  /*06b0*/  VIADD R14, R10, UR4 ;  /* 0x000000040a0e7c36 */ /* 0x000fe20008000000 */
[----:B------:R-:W-:Y:S01]  /*06c0*/  P2R R53, PR, RZ, 0x1 ;  /* 0x00000001ff357803 */ /* 0x000fe20000000000 */
[----:B------:R-:W-:Y:S01]  /*06d0*/  ULDC UR4, c[0x0][0x264] ;  /* 0x0000990000047ab9 */ /* 0x000fe20000000800 */
[----:B------:R-:W-:Y:S01]  /*06e0*/  ISETP.GE.AND P3, PT, R6, UR6, PT ;  /* 0x0000000606007c0c */ /* 0x000fe2000bf66270 */
[----:B------:R-:W-:Y:S01]  /*06f0*/  IMAD.IADD R13, R9, 0x1, R28 ;  /* 0x00000001090d7824 */ /* 0x000fe200078e021c */
[----:B------:R-:W-:Y:S01]  /*0700*/  ISETP.LT.AND P0, PT, R30, R49, !P0 ;  /* 0x000000311e00720c */ /* 0x000fe20004701270 */
[----:B------:R-:W-:Y:S01]  /*0710*/  VIADD R48, R14, UR4 ;  /* 0x000000040e307c36 */ /* 0x000fe20008000000 */
[----:B------:R-:W-:Y:S01]  /*0720*/  P2R R52, PR, RZ, 0x2 ;  /* 0x00000002ff347803 */ /* 0x000fe20000000000 */
[----:B------:R-:W2:Y:S01]  /*0730*/  S2UR UR6, SR_CgaCtaId ;  /* 0x00000000000679c3 */ /* 0x000ea20000008800 */
[----:B------:R-:W-:-:S02]  /*0740*/  P2R R51, PR, RZ, 0x4 ;  /* 0x00000004ff337803 */ /* 0x000fc40000000000 */
[----:B------:R-:W-:Y:S02]  /*0750*/  P2R R50, PR, RZ, 0x8 ;  /* 0x00000008ff327803 */ /* 0x000fe40000000000 */
[CC--:B------:R-:W-:Y:S02]  /*0760*/  ISETP.LT.AND P1, PT, R30.reuse, R49.reuse, !P1 ;  /* 0x000000311e00720c */ /* 0x0c0fe40004f21270 */
[CC--:B------:R-:W-:Y:S02]  /*0770*/  ISETP.LT.AND P2, PT, R30.reuse, R49.reuse, !P2 ;  /* 0x000000311e00720c */ /* 0x0c0fe40005741270 */
[----:B------:R-:W-:Y:S02]  /*0780*/  SEL R11, RZ, 0x1, !P0 ;  /* 0x00000001ff0b7807 */ /* 0x000fe40004000000 */
[----:B------:R-:W-:Y:S02]  /*0790*/  ISETP.LT.AND P3, PT, R30, R49, !P3 ;  /* 0x000000311e00720c */ /* 0x000fe40005f61270 */
[----:B------:R-:W-:-:S02]  /*07a0*/  ISETP.GE.AND P6, PT, R14, UR7, PT ;  /* 0x000000070e007c0c */ /* 0x000fc4000bfc6270 */
[----:B------:R-:W-:Y:S02]  /*07b0*/  P2R R11, PR, R11, 0xf ;  /* 0x0000000f0b0b7803 */ /* 0x000fe40000000000 */
[----:B------:R-:W-:Y:S02]  /*07c0*/  ISETP.NE.AND P3, PT, RZ, UR20, PT ;  /* 0x00000014ff007c0c */ /* 0x000fe4000bf65270 */
[C---:B------:R-:W-:Y:S02]  /*07d0*/  ISETP.LT.AND P1, PT, R13.reuse, R49, !P6 ;  /* 0x000000310d00720c */ /* 0x040fe40007721270 */
[----:B------:R-:W-:Y:S01]  /*07e0*/  P2R R6, PR, RZ, 0x8 ;  /* 0x00000008ff067803 */ /* 0x000fe20000000000 */
[----:B------:R-:W-:Y:S01]  /*07f0*/  VIADD R6, R14, 0x10 ;  /* 0x000000100e067836 */ /* 0x000fe20000000000 */
[----:B------:R-:W-:Y:S02]  /*0800*/  ISETP.GE.OR P0, PT, R13, R48, !P3 ;  /* 0x000000300d00720c */ /* 0x000fe40005f06670 */
[----:B------:R-:W-:Y:S01]  /*0810*/  SHF.R.S32.HI R31, RZ, 0x1f, R30 ;  /* 0x0000001fff1f7819 */ /* 0x000fe2000001141e */
[----:B------:R-:W-:Y:S01]  /*0820*/  VIADD R47, R6, UR4 ;  /* 0x00000004062f7c36 */ /* 0x000fe20008000000 */
[----:B------:R-:W-:Y:S01]  /*0830*/  PLOP3.LUT P1, PT, P1, P0, PT, 0x80, 0x0 ;  /* 0x000000000000781c */ /* 0x000fe20000f21070 */
[----:B------:R-:W-:Y:S01]  /*0840*/  ULDC.64 UR4, c[0x0][0x230] ;  /* 0x00008c0000047ab9 */ /* 0x000fe20000000a00 */
[----:B------:R-:W-:Y:S01]  /*0850*/  ISETP.GE.AND P0, PT, R48, R13, PT ;  /* 0x0000000d3000720c */ /* 0x000fe20003f06270 */
[----:B------:R-:W-:Y:S01]  /*0860*/  IMAD R21, R21, UR4, RZ ;  /* 0x0000000415157c24 */ /* 0x000fe2000f8e02ff */
[----:B------:R-:W-:Y:S01]  /*0870*/  ISETP.GE.AND P5, PT, R6, UR7, PT ;  /* 0x0000000706007c0c */ /* 0x000fe2000bfa6270 */
[----:B------:R-:W-:Y:S01]  /*0880*/  VIADD R6, R13, 0x8 ;  /* 0x000000080d067836 */ /* 0x000fe20000000000 */
[----:B------:R-:W-:Y:S01]  /*0890*/  SEL R12, RZ, 0x1, !P0 ;  /* 0x00000001ff0c7807 */ /* 0x000fe20004000000 */
[----:B------:R-:W-:Y:S01]  /*08a0*/  IMAD R21, R22, UR5, R21 ;  /* 0x0000000516157c24 */ /* 0x000fe2000f8e0215 */
[----:B------:R-:W-:-:S02]  /*08b0*/  P2R R7, PR, RZ, 0x2 ;  /* 0x00000002ff077803 */ /* 0x000fc40000000000 */
[C---:B------:R-:W-:Y:S02]  /*08c0*/  ISETP.LT.AND P1, PT, R13.reuse, R49, !P5 ;  /* 0x000000310d00720c */ /* 0x040fe40006f21270 */
[----:B------:R-:W-:Y:S02]  /*08d0*/  ISETP.GE.OR P0, PT, R13, R47, !P3 ;  /* 0x0000002f0d00720c */ /* 0x000fe40005f06670 */
[----:B------:R-:W-:Y:S02]  /*08e0*/  LOP3.LUT R12, R12, UR20, RZ, 0xfc, !PT ;  /* 0x000000140c0c7c12 */ /* 0x000fe4000f8efcff */
[----:B------:R-:W-:Y:S02]  /*08f0*/  PLOP3.LUT P4, PT, P1, P0, PT, 0x80, 0x0 ;  /* 0x000000000000781c */ /* 0x000fe40000f81070 */
[C---:B------:R-:W-:Y:S02]  /*0900*/  ISETP.LT.AND P1, PT, R6.reuse, R49, !P6 ;  /* 0x000000310600720c */ /* 0x040fe40007721270 */
[----:B------:R-:W-:-:S02]  /*0910*/  ISETP.GE.OR P0, PT, R6, R48, !P3 ;  /* 0x000000300600720c */ /* 0x000fc40005f06670 */
[----:B------:R-:W-:Y:S02]  /*0920*/  PRMT R12, R12, 0x9910, RZ ;  /* 0x000099100c0c7816 */ /* 0x000fe400000000ff */
[----:B------:R-:W-:Y:S02]  /*0930*/  PLOP3.LUT P2, PT, P1, P0, PT, 0x80, 0x0 ;  /* 0x000000000000781c */ /* 0x000fe40000f41070 */
[C---:B------:R-:W-:Y:S02]  /*0940*/  ISETP.LT.AND P1, PT, R6.reuse, R49, !P5 ;  /* 0x000000310600720c */ /* 0x040fe40006f21270 */
[----:B------:R-:W-:-:S04]  /*0950*/  ISETP.GE.OR P0, PT, R6, R47, !P3 ;  /* 0x0000002f0600720c */ /* 0x000fc80005f06670 */
[----:B------:R-:W-:Y:S02]  /*0960*/  PLOP3.LUT P3, PT, P1, P0, PT, 0x80, 0x0 ;  /* 0x000000000000781c */ /* 0x000fe40000f61070 */
[----:B------:R-:W-:Y:S02]  /*0970*/  ISETP.GE.AND P0, PT, R47, R13, PT ;  /* 0x0000000d2f00720c */ /* 0x000fe40003f06270 */
[----:B------:R-:W-:Y:S02]  /*0980*/  ISETP.NE.AND P1, PT, R7, RZ, PT ;  /* 0x000000ff0700720c */ /* 0x000fe40003f25270 */
[----:B------:R-:W-:Y:S02]  /*0990*/  SEL R8, RZ, 0x1, !P0 ;  /* 0x00000001ff087807 */ /* 0x000fe40004000000 */
[----:B------:R-:W-:Y:S02]  /*09a0*/  ISETP.GE.AND P0, PT, R48, R6, PT ;  /* 0x000000063000720c */ /* 0x000fe40003f06270 */
[----:B------:R-:W-:-:S02]  /*09b0*/  LOP3.LUT R8, R8, UR20, RZ, 0xfc, !PT ;  /* 0x0000001408087c12 */ /* 0x000fc4000f8efcff */
[----:B------:R-:W-:Y:S02]  /*09c0*/  SEL R7, RZ, 0x1, !P0 ;  /* 0x00000001ff077807 */ /* 0x000fe40004000000 */
[----:B------:R-:W-:Y:S02]  /*09d0*/  ISETP.GE.AND P0, PT, R47, R6, PT ;  /* 0x000000062f00720c */ /* 0x000fe40003f06270 */
[----:B------:R-:W-:Y:S02]  /*09e0*/  LOP3.LUT R7, R7, UR20, RZ, 0xfc, !PT ;  /* 0x0000001407077c12 */ /* 0x000fe4000f8efcff */
[----:B------:R-:W-:Y:S02]  /*09f0*/  SEL R6, RZ, 0x1, !P0 ;  /* 0x00000001ff067807 */ /* 0x000fe40004000000 */
[----:B------:R-:W-:Y:S02]  /*0a00*/  PRMT R8, R8, 0x9910, RZ ;  /* 0x0000991008087816 */ /* 0x000fe400000000ff */
[----:B------:R-:W-:-:S02]  /*0a10*/  LOP3.LUT R6, R6, UR20, RZ, 0xfc, !PT ;  /* 0x0000001406067c12 */ /* 0x000fc4000f8efcff */
[----:B------:R-:W-:Y:S02]  /*0a20*/  PRMT R7, R7, 0x9910, RZ ;  /* 0x0000991007077816 */ /* 0x000fe400000000ff */
[----:B------:R-:W-:Y:S02]  /*0a30*/  PRMT R6, R6, 0x9910, RZ ;  /* 0x0000991006067816 */ /* 0x000fe400000000ff */
[----:B------:R-:W-:Y:S01]  /*0a40*/  ISETP.NE.AND P0, PT, R12, RZ, P1 ;  /* 0x000000ff0c00720c */ /* 0x000fe20000f05270 */
[----:B------:R-:W-:Y:S01]  /*0a50*/  VIADD R12, R13, 0x10 ;  /* 0x000000100d0c7836 */ /* 0x000fe20000000000 */
[----:B------:R-:W-:Y:S02]  /*0a60*/  ISETP.NE.AND P1, PT, R8, RZ, P4 ;  /* 0x000000ff0800720c */ /* 0x000fe40002725270 */
[----:B------:R-:W-:Y:S02]  /*0a70*/  ISETP.NE.AND P2, PT, R7, RZ, P2 ;  /* 0x000000ff0700720c */ /* 0x000fe40001745270 */
[----:B------:R-:W-:Y:S01]  /*0a80*/  ISETP.NE.AND P3, PT, R6, RZ, P3 ;  /* 0x000000ff0600720c */ /* 0x000fe20001f65270 */
[----:B------:R-:W-:Y:S01]  /*0a90*/  VIADD R6, R30, 0x10 ;  /* 0x000000101e067836 */ /* 0x000fe20000000000 */
[----:B------:R-:W-:-:S02]  /*0aa0*/  SEL R8, RZ, 0x1, !P0 ;  /* 0x00000001ff087807 */ /* 0x000fc40004000000 */
[----:B------:R-:W-:Y:S02]  /*0ab0*/  ISETP.NE.AND P4, PT, R50, RZ, PT ;  /* 0x000000ff3200720c */ /* 0x000fe40003f85270 */
[----:B------:R-:W-:Y:S02]  /*0ac0*/  P2R R8, PR, R8, 0xf ;  /* 0x0000000f08087803 */ /* 0x000fe40000000000 */
[----:B------:R-:W-:Y:S02]  /*0ad0*/  ISETP.NE.AND P1, PT, R53, RZ, PT ;  /* 0x000000ff3500720c */ /* 0x000fe40003f25270 */
[----:B------:R-:W-:Y:S02]  /*0ae0*/  ISETP.NE.AND P2, PT, R52, RZ, PT ;  /* 0x000000ff3400720c */ /* 0x000fe40003f45270 */
[----:B------:R-:W-:Y:S02]  /*0af0*/  ISETP.NE.AND P3, PT, R51, RZ, PT ;  /* 0x000000ff3300720c */ /* 0x000fe40003f65270 */
[----:B------:R-:W-:-:S02]  /*0b00*/  ISETP.LT.AND P0, PT, R6, R49, !P1 ;  /* 0x000000310600720c */ /* 0x000fc40004f01270 */
[CC--:B------:R-:W-:Y:S02]  /*0b10*/  ISETP.LT.AND P1, PT, R6.reuse, R49.reuse, !P2 ;  /* 0x000000310600720c */ /* 0x0c0fe40005721270 */
[CC--:B------:R-:W-:Y:S02]  /*0b20*/  ISETP.LT.AND P2, PT, R6.reuse, R49.reuse, !P3 ;  /* 0x000000310600720c */ /* 0x0c0fe40005f41270 */
[----:B------:R-:W-:Y:S02]  /*0b30*/  SEL R7, RZ, 0x1, !P0 ;  /* 0x00000001ff077807 */ /* 0x000fe40004000000 */
[----:B------:R-:W-:Y:S01]  /*0b40*/  ISETP.LT.AND P3, PT, R6, R49, !P4 ;  /* 0x000000310600720c */ /* 0x000fe20006761270 */
[----:B------:R-:W-:-:S03]  /*0b50*/  VIADD R6, R13, 0x18 ;  /* 0x000000180d067836 */ /* 0x000fc60000000000 */
[----:B------:R-:W-:Y:S02]  /*0b60*/  P2R R7, PR, R7, 0xf ;  /* 0x0000000f07077803 */ /* 0x000fe40000000000 */
[----:B------:R-:W-:Y:S02]  /*0b70*/  ISETP.NE.AND P3, PT, RZ, UR20, PT ;  /* 0x00000014ff007c0c */ /* 0x000fe4000bf65270 */
[C---:B------:R-:W-:Y:S02]  /*0b80*/  ISETP.LT.AND P1, PT, R12.reuse, R49, !P6 ;  /* 0x000000310c00720c */ /* 0x040fe40007721270 */
[----:B------:R-:W-:-:S04]  /*0b90*/  ISETP.GE.OR P0, PT, R12, R48, !P3 ;  /* 0x000000300c00720c */ /* 0x000fc80005f06670 */
[----:B------:R-:W-:Y:S02]  /*0ba0*/  PLOP3.LUT P2, PT, P1, P0, PT, 0x80, 0x0 ;  /* 0x000000000000781c */ /* 0x000fe40000f41070 */
[C---:B------:R-:W-:Y:S02]  /*0bb0*/  ISETP.LT.AND P1, PT, R12.reuse, R49, !P5 ;  /* 0x000000310c00720c */ /* 0x040fe40006f21270 */
[----:B------:R-:W-:Y:S02]  /*0bc0*/  ISETP.GE.OR P0, PT, R12, R47, !P3 ;  /* 0x0000002f0c00720c */ /* 0x000fe40005f06670 */
[----:B------:R-:W-:Y:S02]  /*0bd0*/  P2R R15, PR, RZ, 0x4 ;  /* 0x00000004ff0f7803 */ /* 0x000fe40000000000 */
[----:B------:R-:W-:Y:S02]  /*0be0*/  PLOP3.LUT P4, PT, P1, P0, PT, 0x80, 0x0 ;  /* 0x000000000000781c */ /* 0x000fe40000f81070 */
[----:B------:R-:W-:-:S02]  /*0bf0*/  ISETP.LT.AND P1, PT, R6, R49, !P6 ;  /* 0x000000310600720c */ /* 0x000fc40007721270 */
[----:B------:R-:W-:-:S04]  /*0c00*/  ISETP.GE.OR P0, PT, R6, R48, !P3 ;  /* 0x000000300600720c */ /* 0x000fc80005f06670 */
[----:B------:R-:W-:Y:S02]  /*0c10*/  PLOP3.LUT P2, PT, P1, P0, PT, 0x80, 0x0 ;  /* 0x000000000000781c */ /* 0x000fe40000f41070 */
[C---:B------:R-:W-:Y:S02]  /*0c20*/  ISETP.LT.AND P1, PT, R6.reuse, R49, !P5 ;  /* 0x000000310600720c */ /* 0x040fe40006f21270 */
[----:B------:R-:W-:-:S04]  /*0c30*/  ISETP.GE.OR P0, PT, R6, R47, !P3 ;  /* 0x0000002f0600720c */ /* 0x000fc80005f06670 */
[----:B------:R-:W-:Y:S02]  /*0c40*/  PLOP3.LUT P3, PT, P1, P0, PT, 0x80, 0x0 ;  /* 0x000000000000781c */ /* 0x000fe40000f61070 */
[-C--:B------:R-:W-:Y:S02]  /*0c50*/  ISETP.GE.AND P0, PT, R48, R12.reuse, PT ;  /* 0x0000000c3000720c */ /* 0x080fe40003f06270 */
[----:B------:R-:W-:Y:S02]  /*0c60*/  ISETP.NE.AND P1, PT, R15, RZ, PT ;  /* 0x000000ff0f00720c */ /* 0x000fe40003f25270 */
[----:B------:R-:W-:Y:S02]  /*0c70*/  SEL R16, RZ, 0x1, !P0 ;  /* 0x00000001ff107807 */ /* 0x000fe40004000000 */
[----:B------:R-:W-:Y:S02]  /*0c80*/  ISETP.GE.AND P0, PT, R47, R12, PT ;  /* 0x0000000c2f00720c */ /* 0x000fe40003f06270 */
[----:B------:R-:W-:-:S02]  /*0c90*/  LOP3.LUT R16, R16, UR20, RZ, 0xfc, !PT ;  /* 0x0000001410107c12 */ /* 0x000fc4000f8efcff */
[----:B------:R-:W-:Y:S02]  /*0ca0*/  SEL R15, RZ, 0x1, !P0 ;  /* 0x00000001ff0f7807 */ /* 0x000fe40004000000 */
[-C--:B------:R-:W-:Y:S02]  /*0cb0*/  ISETP.GE.AND P0, PT, R48, R6.reuse, PT ;  /* 0x000000063000720c */ /* 0x080fe40003f06270 */
[----:B------:R-:W-:Y:S02]  /*0cc0*/  LOP3.LUT R15, R15, UR20, RZ, 0xfc, !PT ;  /* 0x000000140f0f7c12 */ /* 0x000fe4000f8efcff */
[----:B------:R-:W-:Y:S02]  /*0cd0*/  SEL R12, RZ, 0x1, !P0 ;  /* 0x00000001ff0c7807 */ /* 0x000fe40004000000 */
[----:B------:R-:W-:Y:S02]  /*0ce0*/  ISETP.GE.AND P0, PT, R47, R6, PT ;  /* 0x000000062f00720c */ /* 0x000fe40003f06270 */
[----:B------:R-:W-:-:S02]  /*0cf0*/  LOP3.LUT R12, R12, UR20, RZ, 0xfc, !PT ;  /* 0x000000140c0c7c12 */ /* 0x000fc4000f8efcff */
[----:B------:R-:W-:Y:S02]  /*0d00*/  SEL R6, RZ, 0x1, !P0 ;  /* 0x00000001ff067807 */ /* 0x000fe40004000000 */
[----:B------:R-:W-:Y:S02]  /*0d10*/  PRMT R16, R16, 0x9910, RZ ;  /* 0x0000991010107816 */ /* 0x000fe400000000ff */
[----:B------:R-:W-:Y:S02]  /*0d20*/  LOP3.LUT R6, R6, UR20, RZ, 0xfc, !PT ;  /* 0x0000001406067c12 */ /* 0x000fe4000f8efcff */
[----:B------:R-:W-:Y:S02]  /*0d30*/  PRMT R15, R15, 0x9910, RZ ;  /* 0x000099100f0f7816 */ /* 0x000fe400000000ff */
[----:B------:R-:W-:Y:S02]  /*0d40*/  PRMT R6, R6, 0x9910, RZ ;  /* 0x0000991006067816 */ /* 0x000fe400000000ff */
[----:B------:R-:W-:-:S02]  /*0d50*/  PRMT R12, R12, 0x9910, RZ ;  /* 0x000099100c0c7816 */ /* 0x000fc400000000ff */
[----:B------:R-:W-:Y:S02]  /*0d60*/  ISETP.NE.AND P0, PT, R16, RZ, P1 ;  /* 0x000000ff1000720c */ /* 0x000fe40000f05270 */
[----:B------:R-:W-:Y:S02]  /*0d70*/  ISETP.NE.AND P3, PT, R6, RZ, P3 ;  /* 0x000000ff0600720c */ /* 0x000fe40001f65270 */
[----:B------:R-:W-:Y:S01]  /*0d80*/  ISETP.NE.AND P1, PT, R15, RZ, P4 ;  /* 0x000000ff0f00720c */ /* 0x000fe20002725270 */
[----:B------:R-:W-:Y:S01]  /*0d90*/  VIADD R15, R13, 0x20 ;  /* 0x000000200d0f7836 */ /* 0x000fe20000000000 */
[----:B------:R-:W-:Y:S01]  /*0da0*/  ISETP.NE.AND P2, PT, R12, RZ, P2 ;  /* 0x000000ff0c00720c */ /* 0x000fe20001745270 */
[----:B------:R-:W-:Y:S01]  /*0db0*/  VIADD R12, R30, 0x20 ;  /* 0x000000201e0c7836 */ /* 0x000fe20000000000 */
[----:B------:R-:W-:Y:S02]  /*0dc0*/  SEL R6, RZ, 0x1, !P0 ;  /* 0x00000001ff067807 */ /* 0x000fe40004000000 */
[----:B------:R-:W-:-:S02]  /*0dd0*/  ISETP.NE.AND P4, PT, R50, RZ, PT ;  /* 0x000000ff3200720c */ /* 0x000fc40003f85270 */
[----:B------:R-:W-:Y:S02]  /*0de0*/  P2R R6, PR, R6, 0xf ;  /* 0x0000000f06067803 */ /* 0x000fe40000000000 */
[----:B------:R-:W-:Y:S02]  /*0df0*/  ISETP.NE.AND P1, PT, R53, RZ, PT ;  /* 0x000000ff3500720c */ /* 0x000fe40003f25270 */
[----:B------:R-:W-:Y:S02]  /*0e00*/  ISETP.NE.AND P2, PT, R52, RZ, PT ;  /* 0x000000ff3400720c */ /* 0x000fe40003f45270 */
[----:B------:R-:W-:Y:S02]  /*0e10*/  ISETP.NE.AND P3, PT, R51, RZ, PT ;  /* 0x000000ff3300720c */ /* 0x000fe40003f65270 */
[CC--:B------:R-:W-:Y:S02]  /*0e20*/  ISETP.LT.AND P0, PT, R12.reuse, R49.reuse, !P1 ;  /* 0x000000310c00720c */ /* 0x0c0fe40004f01270 */
[----:B------:R-:W-:-:S02]  /*0e30*/  ISETP.LT.AND P1, PT, R12, R49, !P2 ;  /* 0x000000310c00720c */ /* 0x000fc40005721270 */
        /* <DEDUP_REMOVED lines=37> */
[----:B------:R-:W-:Y:S01]  /*1090*/  ISETP.NE.AND P1, PT, R16, RZ, P4 ;  /* 0x000000ff1000720c */ /* 0x000fe20002725270 */
[----:B------:R-:W-:Y:S01]  /*10a0*/  IMAD.WIDE.U32 R16, R22, UR4, R30 ;  /* 0x0000000416107c25 */ /* 0x000fe2000f8e001e */
[----:B------:R-:W-:Y:S01]  /*10b0*/  ISETP.NE.AND P2, PT, R15, RZ, P2 ;  /* 0x000000ff0f00720c */ /* 0x000fe20001745270 */
[----:B------:R-:W-:Y:S01]  /*10c0*/  ULDC.64 UR4, c[0x0][0x258] ;  /* 0x0000960000047ab9 */ /* 0x000fe20000000a00 */
[----:B------:R-:W-:Y:S01]  /*10d0*/  ISETP.NE.AND P3, PT, R12, RZ, P3 ;  /* 0x000000ff0c00720c */ /* 0x000fe20001f65270 */
[----:B------:R-:W-:Y:S01]  /*10e0*/  IMAD.IADD R12, R17, 0x1, R21 ;  /* 0x00000001110c7824 */ /* 0x000fe200078e0215 */
[----:B------:R-:W-:Y:S02]  /*10f0*/  SEL R57, RZ, 0x1, !P0 ;  /* 0x00000001ff397807 */ /* 0x000fe40004000000 */
[----:B------:R-:W-:-:S02]  /*1100*/  SHF.R.S32.HI R15, RZ, 0x1f, R14 ;  /* 0x0000001fff0f7819 */ /* 0x000fc4000001140e */
[----:B------:R-:W-:Y:S02]  /*1110*/  P2R R57, PR, R57, 0xf ;  /* 0x0000000f39397803 */ /* 0x000fe40000000000 */
[----:B----4-:R-:W-:Y:S01]  /*1120*/  LEA R24, P0, R16, R2, 0x3 ;  /* 0x0000000210187211 */ /* 0x010fe200078018ff */
[----:B------:R-:W-:-:S03]  /*1130*/  IMAD.WIDE.U32 R14, R13, UR4, R14 ;  /* 0x000000040d0e7c25 */ /* 0x000fc6000f8e000e */
[----:B------:R-:W-:Y:S02]  /*1140*/  LEA.HI.X R25, R16, R3, R12, 0x3, P0 ;  /* 0x0000000310197211 */ /* 0x000fe400000f1c0c */
[----:B------:R-:W-:Y:S02]  /*1150*/  SHF.R.S32.HI R12, RZ, 0x1f, R13 ;  /* 0x0000001fff0c7819 */ /* 0x000fe4000001140d */
[----:B------:R-:W-:Y:S02]  /*1160*/  LEA R26, P0, R14, R4, 0x3 ;  /* 0x000000040e1a7211 */ /* 0x000fe400078018ff */
[----:B------:R-:W-:Y:S01]  /*1170*/  SHF.R.S32.HI R4, RZ, 0x1f, R10 ;  /* 0x0000001fff047819 */ /* 0x000fe2000001140a */
[----:B------:R-:W-:Y:S01]  /*1180*/  IMAD R12, R12, UR4, RZ ;  /* 0x000000040c0c7c24 */ /* 0x000fe2000f8e02ff */
[----:B------:R-:W-:Y:S02]  /*1190*/  UMOV UR4, 0x400 ;  /* 0x0000040000047882 */ /* 0x000fe40000000000 */
[CC--:B------:R-:W-:Y:S01]  /*11a0*/  LEA.HI R18, R4.reuse, R10.reuse, RZ, 0x2 ;  /* 0x0000000a04127211 */ /* 0x0c0fe200078f10ff */
[----:B------:R-:W-:Y:S01]  /*11b0*/  IMAD R12, R13, UR5, R12 ;  /* 0x000000050d0c7c24 */ /* 0x000fe2000f8e020c */
[----:B--2---:R-:W-:Y:S01]  /*11c0*/  ULEA UR6, UR6, UR4, 0x18 ;  /* 0x0000000406067291 */ /* 0x004fe2000f8ec03f */
[----:B------:R-:W-:-:S02]  /*11d0*/  LEA.HI R4, R4, R10, RZ, 0x3 ;  /* 0x0000000a04047211 */ /* 0x000fc400078f18ff */
[----:B------:R-:W-:Y:S01]  /*11e0*/  IMAD.IADD R12, R15, 0x1, R12 ;  /* 0x000000010f0c7824 */ /* 0x000fe200078e020c */
[----:B------:R-:W-:Y:S01]  /*11f0*/  SHF.R.S32.HI R13, RZ, 0x2, R18 ;  /* 0x00000002ff0d7819 */ /* 0x000fe20000011412 */
[----:B------:R-:W-:Y:S01]  /*1200*/  ULDC.64 UR4, c[0x0][0x250] ;  /* 0x0000940000047ab9 */ /* 0x000fe20000000a00 */
[----:B------:R-:W-:Y:S01]  /*1210*/  SHF.R.U32.HI R4, RZ, 0x3, R4 ;  /* 0x00000003ff047819 */ /* 0x000fe20000011604 */
[----:B------:R-:W-:Y:S01]  /*1220*/  UIADD3 UR11, UP0, UR12, -UR4, URZ ;  /* 0x800000040c0b7290 */ /* 0x000fe2000ff1e03f */
[----:B------:R-:W-:Y:S02]  /*1230*/  LEA.HI.X R27, R14, R5, R12, 0x3, P0 ;  /* 0x000000050e1b7211 */ /* 0x000fe400000f1c0c */
[----:B------:R-:W-:Y:S01]  /*1240*/  SHF.R.S32.HI R12, RZ, 0x1f, R19 ;  /* 0x0000001fff0c7819 */ /* 0x000fe20000011413 */
[----:B------:R-:W-:Y:S01]  /*1250*/  UIADD3.X UR10, UR13, ~UR5, URZ, UP0, !UPT ;  /* 0x800000050d0a7290 */ /* 0x000fe200087fe43f */
[----:B------:R-:W-:Y:S01]  /*1260*/  LOP3.LUT R5, R13, 0x2, RZ, 0xc0, !PT ;  /* 0x000000020d057812 */ /* 0x000fe200078ec0ff */
[----:B------:R-:W-:Y:S01]  /*1270*/  UIADD3 UR9, UP1, UP0, UR11, UR14, UR9 ;  /* 0x0000000e0b097290 */ /* 0x000fe2000f83e009 */
[----:B------:R-:W-:-:S02]  /*1280*/  LEA.HI R12, R12, R19, RZ, 0x4 ;  /* 0x000000130c0c7211 */ /* 0x000fc400078f20ff */
[----:B------:R-:W-:Y:S01]  /*1290*/  LOP3.LUT R14, R18, 0x7ffffffc, RZ, 0xc0, !PT ;  /* 0x7ffffffc120e7812 */ /* 0x000fe200078ec0ff */
[----:B------:R-:W-:Y:S01]  /*12a0*/  IMAD.SHL.U32 R5, R5, 0x4, RZ ;  /* 0x0000000405057824 */ /* 0x000fe200078e00ff */
[----:B------:R-:W-:Y:S01]  /*12b0*/  LOP3.LUT R12, R12, 0xfffffff0, RZ, 0xc0, !PT ;  /* 0xfffffff00c0c7812 */ /* 0x000fe200078ec0ff */
[----:B------:R-:W-:Y:S01]  /*12c0*/  UIADD3.X UR8, UR10, UR15, UR8, UP1, UP0 ;  /* 0x0000000f0a087290 */ /* 0x000fe20008fe0408 */
[----:B------:R-:W-:Y:S01]  /*12d0*/  LOP3.LUT R13, R13, 0x1, RZ, 0xc0, !PT ;  /* 0x000000010d0d7812 */ /* 0x000fe200078ec0ff */
[----:B------:R-:W-:Y:S01]  /*12e0*/  IMAD.IADD R14, R10, 0x1, -R14 ;  /* 0x000000010a0e7824 */ /* 0x000fe200078e0a0e */
[----:B------:R-:W-:Y:S01]  /*12f0*/  LOP3.LUT R18, R18, 0xfffffffc, RZ, 0xc0, !PT ;  /* 0xfffffffc12127812 */ /* 0x000fe200078ec0ff */
[----:B------:R-:W-:Y:S01]  /*1300*/  IMAD.IADD R19, R19, 0x1, -R12 ;  /* 0x0000000113137824 */ /* 0x000fe200078e0a0c */
[----:B------:R-:W-:Y:S01]  /*1310*/  LOP3.LUT R5, R5, 0xfffffffc, R13, 0xe2, !PT ;  /* 0xfffffffc05057812 */ /* 0x000fe200078ee20d */
[----:B------:R-:W-:Y:S01]  /*1320*/  IMAD.SHL.U32 R14, R14, 0x2, RZ ;  /* 0x000000020e0e7824 */ /* 0x000fe200078e00ff */
[----:B------:R-:W-:Y:S01]  /*1330*/  IADD3 R32, P0, R24, UR14, RZ ;  /* 0x0000000e18207c10 */ /* 0x000fe2000ff1e0ff */
[----:B------:R-:W-:Y:S01]  /*1340*/  UIADD3 UR22, UP0, UR9, UR4, URZ ;  /* 0x0000000409167290 */ /* 0x000fe2000ff1e03f */
[----:B------:R-:W-:Y:S01]  /*1350*/  SHF.R.S32.HI R13, RZ, 0x1f, R19 ;  /* 0x0000001fff0d7819 */ /* 0x000fe20000011413 */
[----:B------:R-:W-:Y:S01]  /*1360*/  ULDC.64 UR10, c[0x0][0x270] ;  /* 0x00009c00000a7ab9 */ /* 0x000fe20000000a00 */
[-C--:B------:R-:W-:Y:S01]  /*1370*/  LEA.HI R16, R19, R19.reuse, RZ, 0x1 ;  /* 0x0000001313107211 */ /* 0x080fe200078f08ff */
[----:B------:R-:W-:Y:S01]  /*1380*/  UIADD3.X UR21, UR8, UR5, URZ, UP0, !UPT ;  /* 0x0000000508157290 */ /* 0x000fe200087fe43f */
[----:B------:R-:W-:-:S02]  /*1390*/  LEA.HI R13, R13, R19, RZ, 0x3 ;  /* 0x000000130d0d7211 */ /* 0x000fc400078f18ff */
[----:B------:R-:W-:Y:S01]  /*13a0*/  LOP3.LUT R15, R16, 0x1ffffffe, RZ, 0xc0, !PT ;  /* 0x1ffffffe100f7812 */ /* 0x000fe200078ec0ff */
[----:B------:R-:W-:Y:S01]  /*13b0*/  ULDC.64 UR8, c[0x0][0x268] ;  /* 0x00009a0000087ab9 */ /* 0x000fe20000000a00 */
[--C-:B------:R-:W-:Y:S01]  /*13c0*/  SHF.R.S32.HI R17, RZ, 0x1, R16.reuse ;  /* 0x00000001ff117819 */ /* 0x100fe20000011410 */
[----:B------:R-:W-:Y:S01]  /*13d0*/  ULDC.64 UR4, c[0x0][0x278] ;  /* 0x00009e0000047ab9 */ /* 0x000fe20000000a00 */
[----:B------:R-:W-:Y:S01]  /*13e0*/  SHF.R.S32.HI R16, RZ, 0x1f, R16 ;  /* 0x0000001fff107819 */ /* 0x000fe20000011410 */
[----:B------:R-:W-:Y:S01]  /*13f0*/  IMAD.IADD R15, R19, 0x1, -R15 ;  /* 0x00000001130f7824 */ /* 0x000fe200078e0a0f */
[----:B------:R-:W-:Y:S01]  /*1400*/  LEA.HI.SX32 R13, R13, R14, 0x1d ;  /* 0x0000000e0d0d7211 */ /* 0x000fe200078feaff */
[----:B------:R-:W-:Y:S01]  /*1410*/  UIADD3 UR26, UP1, UR10, -UR4, URZ ;  /* 0x800000040a1a7290 */ /* 0x000fe2000ff3e03f */
[----:B------:R-:W-:Y:S02]  /*1420*/  SHF.R.S32.HI R14, RZ, 0x1f, R0 ;  /* 0x0000001fff0e7819 */ /* 0x000fe40000011400 */
[----:B------:R-:W-:Y:S01]  /*1430*/  LEA.HI R16, R16, R17, RZ, 0x2 ;  /* 0x0000001110107211 */ /* 0x000fe200078f10ff */
[----:B------:R-:W-:Y:S01]  /*1440*/  IMAD R13, R15, 0x8, R13 ;  /* 0x000000080f0d7824 */ /* 0x000fe200078e020d */
[----:B------:R-:W-:Y:S01]  /*1450*/  LEA.HI R0, R14, R0, RZ, 0x4 ;  /* 0x000000000e007211 */ /* 0x000fe200078f20ff */
[----:B------:R-:W-:Y:S01]  /*1460*/  UIADD3 UR26, UP0, UR26, UR8, URZ ;  /* 0x000000081a1a7290 */ /* 0x000fe2000ff1e03f */
[----:B------:R-:W-:-:S02]  /*1470*/  LOP3.LUT R16, R16, 0x7fffffc, RZ, 0xc0, !PT ;  /* 0x07fffffc10107812 */ /* 0x000fc400078ec0ff */
[----:B------:R-:W-:Y:S01]  /*1480*/  LEA.HI.SX32 R23, R0, -UR23, 0x1c ;  /* 0x8000001700177c11 */ /* 0x000fe2000f8fe2ff */
[----:B------:R-:W-:Y:S01]  /*1490*/  UIADD3.X UR27, UR9, UR11, ~UR5, UP0, UP1 ;  /* 0x0000000b091b7290 */ /* 0x000fe200087e2c05 */
[----:B------:R-:W-:Y:S01]  /*14a0*/  IADD3 R16, R18, R17, -R16 ;  /* 0x0000001112107210 */ /* 0x000fe20007ffe810 */
[----:B------:R-:W-:Y:S01]  /*14b0*/  UIADD3 UR26, UP0, UR26, UR4, URZ ;  /* 0x000000041a1a7290 */ /* 0x000fe2000ff1e03f */
[----:B------:R-:W-:Y:S02]  /*14c0*/  ISETP.NE.AND P1, PT, R23, RZ, PT ;  /* 0x000000ff1700720c */ /* 0x000fe40003f25270 */
[----:B------:R-:W-:Y:S01]  /*14d0*/  LOP3.LUT R5, R5, R13, RZ, 0x3c, !PT ;  /* 0x0000000d05057212 */ /* 0x000fe200078e3cff */
[----:B------:R-:W-:Y:S01]  /*14e0*/  IMAD R16, R16, 0x20, R12 ;  /* 0x0000002010107824 */ /* 0x000fe200078e020c */
[----:B------:R-:W-:Y:S01]  /*14f0*/  SEL R12, R11, RZ, P1 ;  /* 0x000000ff0b0c7207 */ /* 0x000fe20000800000 */
[----:B------:R-:W-:Y:S01]  /*1500*/  UIADD3.X UR27, UR27, UR5, URZ, UP0, !UPT ;  /* 0x000000051b1b7290 */ /* 0x000fe200087fe43f */
[----:B------:R-:W-:Y:S01]  /*1510*/  IADD3.X R33, R25, UR15, RZ, P0, !PT ;  /* 0x0000000f19217c10 */ /* 0x000fe200087fe4ff */
[----:B------:R-:W-:Y:S01]  /*1520*/  IMAD.IADD R5, R5, 0x1, R16 ;  /* 0x0000000105057824 */ /* 0x000fe200078e0210 */
[----:B------:R-:W-:Y:S01]  /*1530*/  SHF.R.S32.HI R13, RZ, 0x1f, R9 ;  /* 0x0000001fff0d7819 */ /* 0x000fe20000011409 */
[----:B------:R-:W-:Y:S01]  /*1540*/  IMAD.SHL.U32 R11, R12, 0x8, RZ ;  /* 0x000000080c0b7824 */ /* 0x000fe200078e00ff */
[----:B------:R-:W-:Y:S01]  /*1550*/  SEL R8, R8, RZ, P1 ;  /* 0x000000ff08087207 */ /* 0x000fe20000800000 */
[----:B------:R-:W-:Y:S01]  /*1560*/  IMAD.SHL.U32 R46, R5, 0x8, RZ ;  /* 0x00000008052e7824 */ /* 0x000fe200078e00ff */
[----:B------:R-:W-:-:S02]  /*1570*/  LEA.HI R13, R13, R9, RZ, 0x2 ;  /* 0x000000090d0d7211 */ /* 0x000fc400078f10ff */
[----:B------:R-:W-:Y:S01]  /*1580*/  LOP3.LUT P0, RZ, R11, 0x8, RZ, 0xc0, !PT ;  /* 0x000000080bff7812 */ /* 0x000fe2000780c0ff */
[----:B------:R-:W-:Y:S01]  /*1590*/  VIADD R5, R46, UR6 ;  /* 0x000000062e057c36 */ /* 0x000fe20008000000 */
[----:B------:R-:W-:Y:S01]  /*15a0*/  LOP3.LUT R13, R13, 0xfffffffc, RZ, 0xc0, !PT ;  /* 0xfffffffc0d0d7812 */ /* 0x000fe200078ec0ff */
[----:B------:R-:W-:Y:S01]  /*15b0*/  IMAD.SHL.U32 R11, R12, 0x4, RZ ;  /* 0x000000040c0b7824 */ /* 0x000fe200078e00ff */
[----:B------:R-:W-:-:S03]  /*15c0*/  ISETP.NE.AND P1, PT, R23, 0x1, PT ;  /* 0x000000011700780c */ /* 0x000fc60003f25270 */
[----:B------:R-:W-:Y:S01]  /*15d0*/  IMAD.IADD R9, R9, 0x1, -R13 ;  /* 0x0000000109097824 */ /* 0x000fe200078e0a0d */
[----:B------:R-:W-:Y:S02]  /*15e0*/  SEL R7, R7, RZ, P1 ;  /* 0x000000ff07077207 */ /* 0x000fe40000800000 */
[----:B------:R-:W-:-:S03]  /*15f0*/  SEL R6, R6, RZ, P1 ;  /* 0x000000ff06067207 */ /* 0x000fc60000800000 */
[----:B------:R-:W-:Y:S01]  /*1600*/  @!PT LDS RZ, [RZ] ;  /* 0x00000000fffff984 */ /* 0x000fe20000000800 */
[----:B------:R-:W-:Y:S01]  /*1610*/  @!PT LDS RZ, [RZ] ;  /* 0x00000000fffff984 */ /* 0x000fe20000000800 */
[----:B------:R-:W-:Y:S01]  /*1620*/  @!PT LDS RZ, [RZ] ;  /* 0x00000000fffff984 */ /* 0x000fe20000000800 */
[----:B------:R-:W-:Y:S01]  /*1630*/  LDGSTS.E.LTC128B.64 [R5], desc[UR24][R24.64], P0 ;  /* 0x0000000018057fae */ /* 0x000fe20008121b58 */
[----:B------:R-:W-:Y:S01]  /*1640*/  LOP3.LUT P0, RZ, R11, 0x8, RZ, 0xc0, !PT ;  /* 0x000000080bff7812 */ /* 0x000fe2000780c0ff */
[----:B------:R-:W-:-:S12]  /*1650*/  IMAD.SHL.U32 R11, R12, 0x2, RZ ;  /* 0x000000020c0b7824 */ /* 0x000fd800078e00ff */
[----:B------:R-:W-:Y:S01]  /*1660*/  LDGSTS.E.LTC128B.64 [R5+0x100], desc[UR24][R32.64], P0 ;  /* 0x0010000020057fae */ /* 0x000fe20008121b58 */
[----:B------:R-:W-:-:S04]  /*1670*/  IADD3 R16, P0, R32, UR14, RZ ;  /* 0x0000000e20107c10 */ /* 0x000fc8000ff1e0ff */
[----:B------:R-:W-:Y:S02]  /*1680*/  IADD3.X R17, R33, UR15, RZ, P0, !PT ;  /* 0x0000000f21117c10 */ /* 0x000fe400087fe4ff */
[----:B------:R-:W-:-:S04]  /*1690*/  IADD3 R14, P0, R16, UR14, RZ ;  /* 0x0000000e100e7c10 */ /* 0x000fc8000ff1e0ff */
[----:B------:R-:W-:Y:S02]  /*16a0*/  IADD3.X R15, R17, UR15, RZ, P0, !PT ;  /* 0x0000000f110f7c10 */ /* 0x000fe400087fe4ff */
[----:B------:R-:W-:Y:S02]  /*16b0*/  LOP3.LUT P0, RZ, R11, 0x8, RZ, 0xc0, !PT ;  /* 0x000000080bff7812 */ /* 0x000fe4000780c0ff */
[----:B------:R-:W-:-:S04]  /*16c0*/  LOP3.LUT R11, R10, 0x6, RZ, 0xc0, !PT ;  /* 0x000000060a0b7812 */ /* 0x000fc800078ec0ff */
[----:B------:R-:W-:-:S07]  /*16d0*/  SHF.R.U32.HI R11, RZ, 0x1, R11 ;  /* 0x00000001ff0b7819 */ /* 0x000fce000001160b */
[----:B------:R-:W-:Y:S01]  /*16e0*/  LDGSTS.E.LTC128B.64 [R5+0x200], desc[UR24][R16.64], P0 ;  /* 0x0020000010057fae */ /* 0x000fe20008121b58 */
[----:B------:R-:W-:Y:S01]  /*16f0*/  LOP3.LUT P0, RZ, R12, 0x8, RZ, 0xc0, !PT ;  /* 0x000000080cff7812 */ /* 0x000fe2000780c0ff */
[----:B------:R-:W-:-:S05]  /*1700*/  IMAD.SHL.U32 R12, R10, 0x4, RZ ;  /* 0x000000040a0c7824 */ /* 0x000fca00078e00ff */
[----:B------:R-:W-:Y:S02]  /*1710*/  LOP3.LUT R12, R11, 0x4, R12, 0xf8, !PT ;  /* 0x000000040b0c7812 */ /* 0x000fe400078ef80c */
[----:B------:R-:W-:Y:S02]  /*1720*/  LOP3.LUT R11, R13, R11, RZ, 0xfc, !PT ;  /* 0x0000000b0d0b7212 */ /* 0x000fe400078efcff */
[----:B------:R-:W-:Y:S01]  /*1730*/  LOP3.LUT R12, R12, 0x1, R9, 0x78, !PT ;  /* 0x000000010c0c7812 */ /* 0x000fe200078e7809 */
[----:B------:R-:W-:Y:S02]  /*1740*/  IMAD.SHL.U32 R9, R9, 0x2, RZ ;  /* 0x0000000209097824 */ /* 0x000fe400078e00ff */
[----:B------:R2:W-:Y:S02]  /*1750*/  LDGSTS.E.LTC128B.64 [R5+0x300], desc[UR24][R14.64], P0 ;  /* 0x003000000e057fae */ /* 0x0005e40008121b58 */
[----:B------:R-:W-:-:S05]  /*1760*/  IMAD R4, R12, 0x2, R4 ;  /* 0x000000020c047824 */ /* 0x000fca00078e0204 */
[----:B------:R-:W-:-:S05]  /*1770*/  LOP3.LUT R4, R4, 0x4, R9, 0x78, !PT ;  /* 0x0000000404047812 */ /* 0x000fca00078e7809 */
[----:B------:R-:W-:Y:S02]  /*1780*/  IMAD R11, R11, 0x20, R4 ;  /* 0x000000200b0b7824 */ /* 0x000fe400078e0204 */
[----:B------:R-:W-:-:S03]  /*1790*/  IMAD.SHL.U32 R4, R8, 0x8, RZ ;  /* 0x0000000808047824 */ /* 0x000fc600078e00ff */
[----:B------:R-:W-:Y:S02]  /*17a0*/  LEA R45, R11, UR6, 0x3 ;  /* 0x000000060b2d7c11 */ /* 0x000fe4000f8e18ff */
[----:B--2---:R-:W-:-:S04]  /*17b0*/  IADD3 R14, P0, R24, UR22, RZ ;  /* 0x00000016180e7c10 */ /* 0x004fc8000ff1e0ff */
[----:B------:R-:W-:Y:S02]  /*17c0*/  IADD3.X R15, R25, UR21, RZ, P0, !PT ;  /* 0x00000015190f7c10 */ /* 0x000fe400087fe4ff */
[----:B------:R-:W-:Y:S01]  /*17d0*/  LOP3.LUT P0, RZ, R4, 0x8, RZ, 0xc0, !PT ;  /* 0x0000000804ff7812 */ /* 0x000fe2000780c0ff */
[----:B------:R-:W-:-:S12]  /*17e0*/  IMAD.SHL.U32 R4, R8, 0x4, RZ ;  /* 0x0000000408047824 */ /* 0x000fd800078e00ff */
[----:B------:R-:W-:Y:S01]  /*17f0*/  LDGSTS.E.LTC128B.64 [R45+0x3000], desc[UR24][R26.64], P0 ;  /* 0x030000001a2d7fae */ /* 0x000fe20008121b58 */
[----:B------:R-:W-:Y:S01]  /*1800*/  LOP3.LUT P0, RZ, R4, 0x8, RZ, 0xc0, !PT ;  /* 0x0000000804ff7812 */ /* 0x000fe2000780c0ff */
[----:B------:R-:W-:-:S12]  /*1810*/  IMAD.SHL.U32 R4, R8, 0x2, RZ ;  /* 0x0000000208047824 */ /* 0x000fd800078e00ff */
[----:B------:R-:W-:Y:S01]  /*1820*/  LDGSTS.E.LTC128B.64 [R45+0x3080], desc[UR24][R26.64+0x80], P0 ;  /* 0x030800801a2d7fae */ /* 0x000fe20008121b58 */
[----:B------:R-:W-:-:S04]  /*1830*/  IADD3 R18, P0, R26, UR8, RZ ;  /* 0x000000081a127c10 */ /* 0x000fc8000ff1e0ff */
[----:B------:R-:W-:Y:S02]  /*1840*/  IADD3.X R19, R27, UR9, RZ, P0, !PT ;  /* 0x000000091b137c10 */ /* 0x000fe400087fe4ff */
[----:B------:R-:W-:-:S04]  /*1850*/  IADD3 R16, P0, R14, UR14, RZ ;  /* 0x0000000e0e107c10 */ /* 0x000fc8000ff1e0ff */
[----:B------:R-:W-:Y:S02]  /*1860*/  IADD3.X R17, R15, UR15, RZ, P0, !PT ;  /* 0x0000000f0f117c10 */ /* 0x000fe400087fe4ff */
[----:B------:R-:W-:-:S04]  /*1870*/  IADD3 R12, P0, R16, UR14, RZ ;  /* 0x0000000e100c7c10 */ /* 0x000fc8000ff1e0ff */
[----:B------:R-:W-:Y:S02]  /*1880*/  IADD3.X R13, R17, UR15, RZ, P0, !PT ;  /* 0x0000000f110d7c10 */ /* 0x000fe400087fe4ff */
[----:B------:R-:W-:-:S04]  /*1890*/  IADD3 R10, P0, R12, UR14, RZ ;  /* 0x0000000e0c0a7c10 */ /* 0x000fc8000ff1e0ff */
[----:B------:R-:W-:Y:S02]  /*18a0*/  IADD3.X R11, R13, UR15, RZ, P0, !PT ;  /* 0x0000000f0d0b7c10 */ /* 0x000fe400087fe4ff */
[----:B------:R-:W-:Y:S01]  /*18b0*/  LOP3.LUT P0, RZ, R4, 0x8, RZ, 0xc0, !PT ;  /* 0x0000000804ff7812 */ /* 0x000fe2000780c0ff */
[----:B------:R-:W-:-:S12]  /*18c0*/  IMAD.SHL.U32 R4, R7, 0x8, RZ ;  /* 0x0000000807047824 */ /* 0x000fd800078e00ff */
[----:B------:R-:W-:Y:S01]  /*18d0*/  LDGSTS.E.LTC128B.64 [R45+0x3800], desc[UR24][R18.64], P0 ;  /* 0x03800000122d7fae */ /* 0x000fe20008121b58 */
[----:B------:R-:W-:-:S13]  /*18e0*/  LOP3.LUT P0, RZ, R8, 0x8, RZ, 0xc0, !PT ;  /* 0x0000000808ff7812 */ /* 0x000fda000780c0ff */
[----:B------:R2:W-:Y:S01]  /*18f0*/  LDGSTS.E.LTC128B.64 [R45+0x3880], desc[UR24][R18.64+0x80], P0 ;  /* 0x03880080122d7fae */ /* 0x0005e20008121b58 */
[----:B------:R-:W-:Y:S01]  /*1900*/  LOP3.LUT P0, RZ, R4, 0x8, RZ, 0xc0, !PT ;  /* 0x0000000804ff7812 */ /* 0x000fe2000780c0ff */
[C---:B------:R-:W-:Y:S02]  /*1910*/  IMAD.SHL.U32 R4, R7.reuse, 0x4, RZ ;  /* 0x0000000407047824 */ /* 0x040fe400078e00ff */
[----:B------:R-:W0:Y:S10]  /*1920*/  LDGDEPBAR ;  /* 0x00000000000079af */ /* 0x000e340000000000 */
[----:B------:R-:W-:Y:S01]  /*1930*/  LDGSTS.E.LTC128B.64 [R5+0x1000], desc[UR24][R14.64], P0 ;  /* 0x010000000e057fae */ /* 0x000fe20008121b58 */
[----:B------:R-:W-:Y:S01]  /*1940*/  LOP3.LUT P0, RZ, R4, 0x8, RZ, 0xc0, !PT ;  /* 0x0000000804ff7812 */ /* 0x000fe2000780c0ff */
[----:B------:R-:W-:Y:S01]  /*1950*/  IMAD.SHL.U32 R4, R7, 0x2, RZ ;  /* 0x0000000207047824 */ /* 0x000fe200078e00ff */
[----:B--2---:R-:W-:-:S11]  /*1960*/  CS2R R18, SRZ ;  /* 0x0000000000127805 */ /* 0x004fd6000001ff00 */
[----:B------:R2:W-:Y:S01]  /*1970*/  LDGSTS.E.LTC128B.64 [R5+0x1100], desc[UR24][R16.64], P0 ;  /* 0x0110000010057fae */ /* 0x0005e20008121b58 */
[----:B------:R-:W-:Y:S01]  /*1980*/  LOP3.LUT P0, RZ, R4, 0x8, RZ, 0xc0, !PT ;  /* 0x0000000804ff7812 */ /* 0x000fe2000780c0ff */
[----:B------:R-:W-:-:S12]  /*1990*/  IMAD.SHL.U32 R4, R6, 0x8, RZ ;  /* 0x0000000806047824 */ /* 0x000fd800078e00ff */
[----:B------:R3:W-:Y:S01]  /*19a0*/  LDGSTS.E.LTC128B.64 [R5+0x1200], desc[UR24][R12.64], P0 ;  /* 0x012000000c057fae */ /* 0x0007e20008121b58 */
[----:B------:R-:W-:-:S04]  /*19b0*/  IADD3 R8, P0, R26, UR26, RZ ;  /* 0x0000001a1a087c10 */ /* 0x000fc8000ff1e0ff */
[----:B------:R-:W-:Y:S02]  /*19c0*/  IADD3.X R9, R27, UR27, RZ, P0, !PT ;  /* 0x0000001b1b097c10 */ /* 0x000fe400087fe4ff */
[----:B------:R-:W-:Y:S02]  /*19d0*/  LOP3.LUT P0, RZ, R7, 0x8, RZ, 0xc0, !PT ;  /* 0x0000000807ff7812 */ /* 0x000fe4000780c0ff */
[----:B--2---:R-:W-:-:S11]  /*19e0*/  CS2R R16, SRZ ;  /* 0x0000000000107805 */ /* 0x004fd6000001ff00 */
[----:B------:R2:W-:Y:S01]  /*19f0*/  LDGSTS.E.LTC128B.64 [R5+0x1300], desc[UR24][R10.64], P0 ;  /* 0x013000000a057fae */ /* 0x0005e20008121b58 */
[----:B---3--:R-:W-:Y:S02]  /*1a00*/  CS2R R12, SRZ ;  /* 0x00000000000c7805 */ /* 0x008fe4000001ff00 */
[----:B--2---:R-:W-:-:S04]  /*1a10*/  IADD3 R10, P0, R8, UR8, RZ ;  /* 0x00000008080a7c10 */ /* 0x004fc8000ff1e0ff */
[----:B------:R-:W-:Y:S02]  /*1a20*/  IADD3.X R11, R9, UR9, RZ, P0, !PT ;  /* 0x00000009090b7c10 */ /* 0x000fe400087fe4ff */
[----:B------:R-:W-:Y:S01]  /*1a30*/  LOP3.LUT P0, RZ, R4, 0x8, RZ, 0xc0, !PT ;  /* 0x0000000804ff7812 */ /* 0x000fe2000780c0ff */
[----:B------:R-:W-:-:S12]  /*1a40*/  IMAD.SHL.U32 R4, R6, 0x4, RZ ;  /* 0x0000000406047824 */ /* 0x000fd800078e00ff */
[----:B------:R-:W-:Y:S01]  /*1a50*/  LDGSTS.E.LTC128B.64 [R45+0x4000], desc[UR24][R8.64], P0 ;  /* 0x04000000082d7fae */ /* 0x000fe20008121b58 */
[----:B------:R-:W-:Y:S01]  /*1a60*/  LOP3.LUT P0, RZ, R4, 0x8, RZ, 0xc0, !PT ;  /* 0x0000000804ff7812 */ /* 0x000fe2000780c0ff */
[----:B------:R-:W-:-:S12]  /*1a70*/  IMAD.SHL.U32 R4, R6, 0x2, RZ ;  /* 0x0000000206047824 */ /* 0x000fd800078e00ff */
[----:B------:R2:W-:Y:S01]  /*1a80*/  LDGSTS.E.LTC128B.64 [R45+0x4080], desc[UR24][R8.64+0x80], P0 ;  /* 0x04080080082d7fae */ /* 0x0005e20008121b58 */
[----:B------:R-:W-:-:S04]  /*1a90*/  IADD3 R55, P0, R14, UR22, RZ ;  /* 0x000000160e377c10 */ /* 0x000fc8000ff1e0ff */
[----:B------:R-:W-:Y:S02]  /*1aa0*/  IADD3.X R54, R15, UR21, RZ, P0, !PT ;  /* 0x000000150f367c10 */ /* 0x000fe400087fe4ff */
[----:B------:R-:W-:Y:S02]  /*1ab0*/  CS2R R14, SRZ ;  /* 0x00000000000e7805 */ /* 0x000fe4000001ff00 */
[----:B------:R-:W-:Y:S02]  /*1ac0*/  LOP3.LUT P0, RZ, R4, 0x8, RZ, 0xc0, !PT ;  /* 0x0000000804ff7812 */ /* 0x000fe4000780c0ff */
[----:B------:R-:W-:-:S06]  /*1ad0*/  SHF.R.U32.HI R4, RZ, 0x5, R20 ;  /* 0x00000005ff047819 */ /* 0x000fcc0000011614 */
[----:B------:R-:W3:Y:S05]  /*1ae0*/  SHFL.IDX PT, R4, R4, RZ, 0x1f ;  /* 0x00001fff04047589 */ /* 0x000eea00000e0000 */
[----:B------:R-:W-:Y:S01]  /*1af0*/  LDGSTS.E.LTC128B.64 [R45+0x4800], desc[UR24][R10.64], P0 ;  /* 0x048000000a2d7fae */ /* 0x000fe20008121b58 */
[----:B------:R-:W-:Y:S02]  /*1b00*/  LOP3.LUT P0, RZ, R6, 0x8, RZ, 0xc0, !PT ;  /* 0x0000000806ff7812 */ /* 0x000fe4000780c0ff */
[----:B------:R-:W-:Y:S02]  /*1b10*/  CS2R R6, SRZ ;  /* 0x0000000000067805 */ /* 0x000fe4000001ff00 */
[----:B--2---:R-:W-:-:S09]  /*1b20*/  CS2R R8, SRZ ;  /* 0x0000000000087805 */ /* 0x004fd2000001ff00 */
[----:B------:R2:W-:Y:S01]  /*1b30*/  LDGSTS.E.LTC128B.64 [R45+0x4880], desc[UR24][R10.64+0x80], P0 ;  /* 0x048800800a2d7fae */ /* 0x0005e20008121b58 */
[----:B------:R-:W-:-:S03]  /*1b40*/  ISETP.NE.AND P0, PT, R23, 0x2, PT ;  /* 0x000000021700780c */ /* 0x000fc60003f05270 */
[----:B------:R-:W0:Y:S01]  /*1b50*/  LDGDEPBAR ;  /* 0x00000000000079af */ /* 0x000e220000000000 */
[----:B---3--:R-:W-:Y:S02]  /*1b60*/  R2UR UR4, R4 ;  /* 0x00000000040472ca */ /* 0x008fe400000e0000 */
[----:B------:R-:W-:Y:S02]  /*1b70*/  CS2R R4, SRZ ;  /* 0x0000000000047805 */ /* 0x000fe4000001ff00 */
[----:B------:R-:W-:Y:S02]  /*1b80*/  SEL R58, R58, RZ, P0 ;  /* 0x000000ff3a3a7207 */ /* 0x000fe40000000000 */
[----:B------:R-:W-:Y:S02]  /*1b90*/  SEL R57, R57, RZ, P0 ;  /* 0x000000ff39397207 */ /* 0x000fe40000000000 */
[----:B------:R-:W-:-:S05]  /*1ba0*/  ISETP.GE.AND P0, PT, R23, 0x1, PT ;  /* 0x000000011700780c */ /* 0x000fca0003f06270 */
[----:B------:R-:W-:-:S04]  /*1bb0*/  USHF.R.S32.HI UR30, URZ, 0x1f, UR4 ;  /* 0x0000001f3f1e7899 */ /* 0x000fc80008011404 */
[----:B------:R-:W-:-:S04]  /*1bc0*/  ULEA.HI UR30, UR30, UR4, URZ, 0x2 ;  /* 0x000000041e1e7291 */ /* 0x000fc8000f8f103f */
[----:B------:R-:W-:Y:S01]  /*1bd0*/  ULOP3.LUT UR5, UR30, 0xfffffffc, URZ, 0xc0, !UPT ;  /* 0xfffffffc1e057892 */ /* 0x000fe2000f8ec03f */
[----:B--2---:R-:W-:Y:S01]  /*1be0*/  CS2R R10, SRZ ;  /* 0x00000000000a7805 */ /* 0x004fe2000001ff00 */
[----:B------:R-:W-:Y:S01]  /*1bf0*/  USHF.R.S32.HI UR30, URZ, 0x2, UR30 ;  /* 0x000000023f1e7899 */ /* 0x000fe2000801141e */
[----:B------:R-:W-:-:S04]  /*1c00*/  DEPBAR.LE SB0, 0x1 ;  /* 0x000080400000791a */ /* 0x000fc80000000000 */
[----:B------:R-:W-:Y:S02]  /*1c10*/  UIADD3 UR5, UR4, -UR5, URZ ;  /* 0x8000000504057290 */ /* 0x000fe4000fffe03f */
[----:B------:R-:W-:Y:S02]  /*1c20*/  USHF.L.U32 UR4, UR30, 0x9, URZ ;  /* 0x000000091e047899 */ /* 0x000fe4000800063f */
[----:B------:R-:W-:-:S04]  /*1c30*/  ULEA.HI UR29, UR5, UR5, URZ, 0x1 ;  /* 0x00000005051d7291 */ /* 0x000fc8000f8f083f */
[----:B------:R-:W-:Y:S02]  /*1c40*/  ULOP3.LUT UR28, UR29, 0xfffffffe, URZ, 0xc0, !UPT ;  /* 0xfffffffe1d1c7892 */ /* 0x000fe4000f8ec03f */
[----:B------:R-:W-:Y:S02]  /*1c50*/  USHF.R.S32.HI UR29, URZ, 0x1, UR29 ;  /* 0x000000013f1d7899 */ /* 0x000fe4000801141d */
[----:B------:R-:W-:Y:S02]  /*1c60*/  UIADD3 UR28, UR5, -UR28, URZ ;  /* 0x8000001c051c7290 */ /* 0x000fe4000fffe03f */
[----:B------:R-:W-:Y:S02]  /*1c70*/  ULEA UR5, UR29, UR4, 0x4 ;  /* 0x000000041d057291 */ /* 0x000fe4000f8e203f */
[----:B------:R-:W-:Y:S01]  /*1c80*/  ULEA UR4, UR28, UR4, 0x4 ;  /* 0x000000041c047291 */ /* 0x000fe2000f8e203f */
[----:B------:R-:W-:Y:S06]  /*1c90*/  BAR.SYNC.DEFER_BLOCKING 0x0 ;  /* 0x0000000000007b1d */ /* 0x000fec0000010000 */
[----:B------:R-:W-:Y:S05]  /*1ca0*/  @!P0 BRA `(.L_x_3) ;  /* 0x0000000c00a08947 */ /* 0x000fea0003800000 */
[----:B------:R-:W-:Y:S01]  /*1cb0*/  IMAD.U32 R37, RZ, RZ, UR10 ;  /* 0x0000000aff257e24 */ /* 0x000fe2000f8e00ff */
[----:B------:R-:W-:Y:S01]  /*1cc0*/  USHF.L.U64.HI UR13, UR12, 0x1, UR13 ;  /* 0x000000010c0d7899 */ /* 0x000fe2000801020d */
[----:B------:R-:W-:Y:S01]  /*1cd0*/  IMAD.U32 R14, RZ, RZ, UR10 ;  /* 0x0000000aff0e7e24 */ /* 0x000fe2000f8e00ff */
[----:B------:R-:W-:Y:S01]  /*1ce0*/  USHF.L.U32 UR12, UR12, 0x1, URZ ;  /* 0x000000010c0c7899 */ /* 0x000fe2000800063f */
[----:B------:R-:W-:Y:S01]  /*1cf0*/  IMAD.U32 R36, RZ, RZ, UR11 ;  /* 0x0000000bff247e24 */ /* 0x000fe2000f8e00ff */
[----:B------:R-:W-:Y:S01]  /*1d00*/  LEA R37, P0, R37, R26, 0x1 ;  /* 0x0000001a25257211 */ /* 0x000fe200078008ff */
[----:B------:R-:W-:Y:S01]  /*1d10*/  UIMAD UR10, UR15, 0x9, URZ ;  /* 0x000000090f0a78a4 */ /* 0x000fe2000f8e023f */
[----:B------:R-:W-:Y:S01]  /*1d20*/  IMAD.IADD R28, R29, 0x1, R28 ;  /* 0x000000011d1c7824 */ /* 0x000fe200078e021c */
[----:B------:R-:W-:Y:S01]  /*1d30*/  UIMAD.WIDE.U32 UR32, UR14, 0x9, UR12 ;  /* 0x000000090e2078a5 */ /* 0x000fe2000f8e000c */
[----:B------:R-:W-:Y:S01]  /*1d40*/  LEA.HI.X R36, R14, R27, R36, 0x1, P0 ;  /* 0x0000001b0e247211 */ /* 0x000fe200000f0c24 */
[----:B------:R-:W-:Y:S01]  /*1d50*/  UIMAD UR15, UR15, 0x7, URZ ;  /* 0x000000070f0f78a4 */ /* 0x000fe2000f8e023f */
[----:B------:R-:W2:Y:S01]  /*1d60*/  LDC.64 R14, c[0x0][0x240] ;  /* 0x00009000ff0e7b82 */ /* 0x000ea20000000a00 */
[----:B------:R-:W-:Y:S01]  /*1d70*/  IMAD.U32 R38, RZ, RZ, UR10 ;  /* 0x0000000aff267e24 */ /* 0x000fe2000f8e00ff */
[----:B------:R-:W-:Y:S01]  /*1d80*/  UIMAD.WIDE.U32 UR10, UR14, 0x7, UR12 ;  /* 0x000000070e0a78a5 */ /* 0x000fe2000f8e000c */
[C---:B------:R-:W-:Y:S01]  /*1d90*/  IADD3 R39, P0, R24.reuse, UR32, RZ ;  /* 0x0000002018277c10 */ /* 0x040fe2000ff1e0ff */
[----:B------:R-:W-:Y:S01]  /*1da0*/  USHF.R.S32.HI UR4, URZ, 0x1, UR4 ;  /* 0x000000013f047899 */ /* 0x000fe20008011404 */
[----:B------:R-:W-:Y:S01]  /*1db0*/  IMAD.U32 R42, RZ, RZ, UR15 ;  /* 0x0000000fff2a7e24 */ /* 0x000fe2000f8e00ff */
[----:B------:R-:W-:Y:S01]  /*1dc0*/  USHF.L.U32 UR5, UR5, 0x3, URZ ;  /* 0x0000000305057899 */ /* 0x000fe2000800063f */
[----:B------:R-:W-:Y:S01]  /*1dd0*/  IADD3.X R38, R25, UR33, R38, P0, !PT ;  /* 0x0000002119267c10 */ /* 0x000fe200087fe426 */
[----:B------:R-:W-:Y:S01]  /*1de0*/  UIMAD.WIDE.U32 UR36, UR8, 0x3, URZ ;  /* 0x00000003082478a5 */ /* 0x000fe2000f8e003f */
[----:B------:R-:W-:Y:S01]  /*1df0*/  IADD3 R43, P0, R24, UR10, RZ ;  /* 0x0000000a182b7c10 */ /* 0x000fe2000ff1e0ff */
[----:B------:R-:W-:Y:S01]  /*1e00*/  ULDC UR10, c[0x0][0x230] ;  /* 0x00008c00000a7ab9 */ /* 0x000fe20000000800 */
[----:B------:R-:W-:Y:S01]  /*1e10*/  LEA.HI.SX32 R0, R0, 0xffffffff, 0x1c ;  /* 0xffffffff00007811 */ /* 0x000fe200078fe2ff */
[----:B------:R-:W-:Y:S01]  /*1e20*/  IMAD R61, R61, 0x2, R28 ;  /* 0x000000023d3d7824 */ /* 0x000fe200078e021c */
[----:B------:R-:W-:Y:S01]  /*1e30*/  IADD3.X R42, R25, UR11, R42, P0, !PT ;  /* 0x0000000b192a7c10 */ /* 0x000fe200087fe42a */
[----:B------:R-:W-:Y:S01]  /*1e40*/  USHF.L.U32 UR11, UR8, 0x1, URZ ;  /* 0x00000001080b7899 */ /* 0x000fe2000800063f */
[----:B------:R-:W-:Y:S01]  /*1e50*/  VIADD R56, R30, 0x30 ;  /* 0x000000301e387836 */ /* 0x000fe20000000000 */
[----:B------:R-:W-:Y:S01]  /*1e60*/  UIADD3 UR15, UP0, UR36, 0x80, URZ ;  /* 0x00000080240f7890 */ /* 0x000fe2000ff1e03f */
[----:B------:R-:W-:Y:S01]  /*1e70*/  VIADD R60, R0, -UR23 ;  /* 0x80000017003c7c36 */ /* 0x000fe20008000000 */
[----:B------:R-:W-:Y:S01]  /*1e80*/  UMOV UR39, URZ ;  /* 0x0000003f00277c82 */ /* 0x000fe20008000000 */
[----:B------:R-:W-:Y:S01]  /*1e90*/  VIADD R61, R61, 0x38 ;  /* 0x000000383d3d7836 */ /* 0x000fe20000000000 */
[----:B------:R-:W-:Y:S01]  /*1ea0*/  UIADD3 UR33, UR6, 0x2000, URZ ;  /* 0x0000200006217890 */ /* 0x000fe2000fffe03f */
[----:B------:R-:W-:Y:S01]  /*1eb0*/  UMOV UR32, 0x2000 ;  /* 0x0000200000207882 */ /* 0x000fe20000000000 */
[----:B------:R-:W-:Y:S01]  /*1ec0*/  UMOV UR31, 0x2 ;  /* 0x00000002001f7882 */ /* 0x000fe20000000000 */
[----:B--2---:R-:W-:Y:S01]  /*1ed0*/  IMAD.WIDE.U32 R14, R22, UR10, R14 ;  /* 0x0000000a160e7c25 */ /* 0x004fe2000f8e000e */
[----:B------:R-:W-:Y:S01]  /*1ee0*/  USHF.L.U64.HI UR10, UR8, 0x1, UR9 ;  /* 0x00000001080a7899 */ /* 0x000fe20008010209 */
[----:B------:R-:W-:-:S02]  /*1ef0*/  UMOV UR34, 0xffffe000 ;  /* 0xffffe00000227882 */ /* 0x000fc40000000000 */
[----:B------:R-:W-:Y:S01]  /*1f00*/  UMOV UR8, 0x1000 ;  /* 0x0000100000087882 */ /* 0x000fe20000000000 */
[----:B------:R-:W-:Y:S01]  /*1f10*/  IADD3 R14, P0, R30, R14, RZ ;  /* 0x0000000e1e0e7210 */ /* 0x000fe20007f1e0ff */
[----:B------:R-:W-:-:S03]  /*1f20*/  UMOV UR23, 0xfffffdc0 ;  /* 0xfffffdc000177882 */ /* 0x000fc60000000000 */
[----:B------:R-:W-:Y:S02]  /*1f30*/  IADD3.X R21, R31, R21, R15, P0, !PT ;  /* 0x000000151f157210 */ /* 0x000fe400007fe40f */
[----:B------:R-:W-:-:S04]  /*1f40*/  LEA R2, P0, R14, R2, 0x3 ;  /* 0x000000020e027211 */ /* 0x000fc800078018ff */
[----:B------:R-:W-:Y:S02]  /*1f50*/  LEA.HI.X R21, R14, R3, R21, 0x3, P0 ;  /* 0x000000030e157211 */ /* 0x000fe400000f1c15 */
[----:B------:R-:W-:Y:S02]  /*1f60*/  LOP3.LUT R3, R20, 0x1f, RZ, 0xc0, !PT ;  /* 0x0000001f14037812 */ /* 0x000fe400078ec0ff */
[----:B------:R-:W-:Y:S01]  /*1f70*/  IADD3 R41, P0, R2, UR12, RZ ;  /* 0x0000000c02297c10 */ /* 0x000fe2000ff1e0ff */
[----:B------:R-:W-:Y:S01]  /*1f80*/  UIADD3 UR12, UP1, UR11, 0x80, URZ ;  /* 0x000000800b0c7890 */ /* 0x000fe2000ff3e03f */
[----:B------:R-:W-:Y:S02]  /*1f90*/  SHF.R.U32.HI R3, RZ, 0x3, R3 ;  /* 0x00000003ff037819 */ /* 0x000fe40000011603 */
[----:B------:R-:W-:Y:S02]  /*1fa0*/  LOP3.LUT R14, R20, 0x7, RZ, 0xc0, !PT ;  /* 0x00000007140e7812 */ /* 0x000fe400078ec0ff */
[C---:B------:R-:W-:Y:S01]  /*1fb0*/  LOP3.LUT R20, R3.reuse, 0x7, R20, 0x78, !PT ;  /* 0x0000000703147812 */ /* 0x040fe200078e7814 */
[----:B------:R-:W-:Y:S01]  /*1fc0*/  IMAD.SHL.U32 R2, R3, 0x10, RZ ;  /* 0x0000001003027824 */ /* 0x000fe200078e00ff */
[----:B------:R-:W-:Y:S01]  /*1fd0*/  IADD3.X R40, R21, UR13, RZ, P0, !PT ;  /* 0x0000000d15287c10 */ /* 0x000fe200087fe4ff */
[----:B------:R-:W-:-:S02]  /*1fe0*/  UIMAD UR13, UR9, 0x3, URZ ;  /* 0x00000003090d78a4 */ /* 0x000fc4000f8e023f */
[----:B------:R-:W-:Y:S01]  /*1ff0*/  IMAD R3, R3, 0x10, R20 ;  /* 0x0000001003037824 */ /* 0x000fe200078e0214 */
[----:B------:R-:W-:Y:S01]  /*2000*/  LOP3.LUT R2, R2, 0xfffffff0, R14, 0xe2, !PT ;  /* 0xfffffff002027812 */ /* 0x000fe200078ee20e */
[----:B------:R-:W-:Y:S01]  /*2010*/  UIADD3 UR13, UR37, UR13, URZ ;  /* 0x0000000d250d7290 */ /* 0x000fe2000fffe03f */
[----:B------:R-:W-:Y:S01]  /*2020*/  CS2R R14, SRZ ;  /* 0x00000000000e7805 */ /* 0x000fe2000001ff00 */
[----:B------:R-:W-:Y:S01]  /*2030*/  UIADD3.X UR9, URZ, UR10, URZ, UP1, !UPT ;  /* 0x0000000a3f097290 */ /* 0x000fe20008ffe43f */
[----:B------:R-:W-:Y:S01]  /*2040*/  LEA R3, R3, UR6, 0x4 ;  /* 0x0000000603037c11 */ /* 0x000fe2000f8e20ff */
[C---:B------:R-:W-:Y:S01]  /*2050*/  VIADD R20, R2.reuse, UR4 ;  /* 0x0000000402147c36 */ /* 0x040fe20008000000 */
[----:B------:R-:W-:Y:S01]  /*2060*/  ULEA UR4, UR4, UR6, 0x4 ;  /* 0x0000000604047291 */ /* 0x000fe2000f8e203f */
[----:B------:R-:W-:Y:S01]  /*2070*/  IMAD.SHL.U32 R2, R2, 0x10, RZ ;  /* 0x0000001002027824 */ /* 0x000fe200078e00ff */
[----:B------:R-:W-:Y:S01]  /*2080*/  UIADD3.X UR14, URZ, UR13, URZ, UP0, !UPT ;  /* 0x0000000d3f0e7290 */ /* 0x000fe200087fe43f */
[----:B------:R2:W3:Y:S01]  /*2090*/  LDS.128 R24, [R3+UR5+0x3000] ;  /* 0x0030000503187984 */ /* 0x0004e20008000c00 */
[----:B------:R-:W-:Y:S01]  /*20a0*/  LEA R20, R20, UR6, 0x4 ;  /* 0x0000000614147c11 */ /* 0x000fe2000f8e20ff */
[----:B------:R-:W-:Y:S01]  /*20b0*/  UIADD3 UR4, UR4, 0x400, URZ ;  /* 0x0000040004047890 */ /* 0x000fe2000fffe03f */
[----:B------:R-:W-:-:S04]  /*20c0*/  LOP3.LUT R0, R2, 0x40, RZ, 0x3c, !PT ;  /* 0x0000004002007812 */ /* 0x000fc800078e3cff */
[----:B------:R-:W1:Y:S07]  /*20d0*/  LDS.128 R20, [R20] ;  /* 0x0000000014147984 */ /* 0x000e6e0000000c00 */
.L_x_4:
[C---:B-123-5:R-:W5:Y:S01]  /*20e0*/  DMMA.8x8x4 R4, R20.reuse, R24, R4 ;  /* 0x000000181404723f */ /* 0x06ef620000000004 */
[----:B------:R-:W-:Y:S01]  /*20f0*/  LDS.128 R32, [R2+UR4] ;  /* 0x0000000402207984 */ /* 0x000fe20008000c00 */
[----:B------:R-:W-:Y:S02]  /*2100*/  UIADD3 UR38, UR5, -0x2000, URZ ;  /* 0xffffe00005267890 */ /* 0x000fe4000fffe03f */
[----:B------:R-:W-:Y:S01]  /*2110*/  IADD3 R64, P0, R37, UR11, RZ ;  /* 0x0000000b25407c10 */ /* 0x000fe2000ff1e0ff */
[----:B------:R-:W-:Y:S01]  /*2120*/  VIADD R63, R46, UR33 ;  /* 0x000000212e3f7c36 */ /* 0x000fe20008000000 */
[----:B------:R-:W-:Y:S01]  /*2130*/  UIADD3 UR39, UR39, 0x1, URZ ;  /* 0x0000000127277890 */ /* 0x000fe2000fffe03f */
[----:B------:R-:W-:Y:S01]  /*2140*/  IMAD.MOV.U32 R66, RZ, RZ, R55 ;  /* 0x000000ffff427224 */ /* 0x000fe200078e0037 */
[----:B------:R-:W-:Y:S01]  /*2150*/  IADD3.X R65, R36, UR10, RZ, P0, !PT ;  /* 0x0000000a24417c10 */ /* 0x000fe200087fe4ff */
[----:B--2---:R-:W2:Y:S01]  /*2160*/  LDS.128 R28, [R3+UR5+0x3400] ;  /* 0x00340005031c7984 */ /* 0x004ea20008000c00 */
[----:B------:R-:W-:Y:S01]  /*2170*/  IMAD.MOV.U32 R67, RZ, RZ, R54 ;  /* 0x000000ffff437224 */ /* 0x000fe200078e0036 */
[----:B------:R-:W-:Y:S01]  /*2180*/  UISETP.NE.AND UP0, UPT, UR39, 0x3, UPT ;  /* 0x000000032700788c */ /* 0x000fe2000bf05270 */
[----:B------:R-:W-:Y:S01]  /*2190*/  VIADD R62, R45, UR32 ;  /* 0x000000202d3e7c36 */ /* 0x000fe20008000000 */
[----:B------:R-:W-:Y:S01]  /*21a0*/  ISETP.NE.AND P4, PT, R53, RZ, PT ;  /* 0x000000ff3500720c */ /* 0x000fe20003f85270 */
[----:B------:R-:W-:Y:S01]  /*21b0*/  VIADD R59, R2, UR4 ;  /* 0x00000004023b7c36 */ /* 0x000fe20008000000 */
[----:B------:R-:W-:Y:S01]  /*21c0*/  USEL UR35, UR23, 0xc0, !UP0 ;  /* 0x000000c017237887 */ /* 0x000fe2000c000000 */
[-C--:B------:R1:W5:Y:S01]  /*21d0*/  DMMA.8x8x4 R8, R20, R26.reuse, R8 ;  /* 0x0000001a1408723f */ /* 0x0803620000000008 */
[----:B------:R-:W-:Y:S02]  /*21e0*/  UIADD3 UR31, UR31, 0x1, URZ ;  /* 0x000000011f1f7890 */ /* 0x000fe4000fffe03f */
[----:B------:R-:W-:Y:S01]  /*21f0*/  ISETP.NE.AND P2, PT, R51, RZ, PT ;  /* 0x000000ff3300720c */ /* 0x000fe20003f45270 */
[----:B-1----:R-:W-:Y:S01]  /*2200*/  IMAD.SHL.U32 R20, R58, 0x8, RZ ;  /* 0x000000083a147824 */ /* 0x002fe200078e00ff */
[----:B------:R-:W-:Y:S01]  /*2210*/  ISETP.NE.AND P3, PT, R50, RZ, PT ;  /* 0x000000ff3200720c */ /* 0x000fe20003f65270 */
[----:B------:R-:W-:Y:S01]  /*2220*/  @UP0 UIMAD.U32 UR38, UR5, 0x1, UR8 ;  /* 0x00000001052608a4 */ /* 0x000fe2000f8e0008 */
[-C--:B------:R-:W-:Y:S01]  /*2230*/  ISETP.LT.AND P2, PT, R56, R49.reuse, !P2 ;  /* 0x000000313800720c */ /* 0x080fe20005741270 */
[----:B------:R-:W-:Y:S01]  /*2240*/  UISETP.NE.AND UP1, UPT, UR31, 0x3, UPT ;  /* 0x000000031f00788c */ /* 0x000fe2000bf25270 */
[----:B------:R-:W-:Y:S01]  /*2250*/  LOP3.LUT P0, RZ, R20, 0x8, RZ, 0xc0, !PT ;  /* 0x0000000814ff7812 */ /* 0x000fe2000780c0ff */
[----:B------:R-:W-:Y:S01]  /*2260*/  IMAD.SHL.U32 R20, R57, 0x8, RZ ;  /* 0x0000000839147824 */ /* 0x000fe200078e00ff */
[-C--:B------:R-:W-:Y:S01]  /*2270*/  ISETP.LT.AND P3, PT, R56, R49.reuse, !P3 ;  /* 0x000000313800720c */ /* 0x080fe20005f61270 */
[----:B------:R-:W-:Y:S01]  /*2280*/  UIADD3 UR41, UR4, 0x400, URZ ;  /* 0x0000040004297890 */ /* 0x000fe2000fffe03f */
[----:B------:R-:W-:Y:S01]  /*2290*/  ISETP.NE.AND P1, PT, R52, RZ, PT ;  /* 0x000000ff3400720c */ /* 0x000fe20003f25270 */
[----:B------:R-:W-:Y:S02]  /*22a0*/  USEL UR40, UR34, 0x1000, !UP1 ;  /* 0x0000100022287887 */ /* 0x000fe4000c800000 */
[C---:B------:R-:W5:Y:S01]  /*22b0*/  DMMA.8x8x4 R12, R22.reuse, R26, R12 ;  /* 0x0000001a160c723f */ /* 0x040f62000000000c */
[----:B------:R-:W-:Y:S02]  /*22c0*/  USEL UR31, UR31, URZ, UP1 ;  /* 0x0000003f1f1f7287 */ /* 0x000fe40008800000 */
[----:B------:R-:W-:Y:S01]  /*22d0*/  ISETP.LT.AND P1, PT, R56, R49, !P1 ;  /* 0x000000313800720c */ /* 0x000fe20004f21270 */
[----:B------:R-:W-:Y:S02]  /*22e0*/  USEL UR39, UR39, URZ, UP0 ;  /* 0x0000003f27277287 */ /* 0x000fe40008000000 */
[----:B------:R-:W-:Y:S01]  /*22f0*/  @!PT LDS RZ, [RZ] ;  /* 0x00000000fffff984 */ /* 0x000fe20000000800 */
[----:B------:R-:W-:Y:S01]  /*2300*/  @!PT LDS RZ, [RZ] ;  /* 0x00000000fffff984 */ /* 0x000fe20000000800 */
[----:B------:R-:W-:Y:S01]  /*2310*/  @!PT LDS RZ, [RZ] ;  /* 0x00000000fffff984 */ /* 0x000fe20000000800 */
[----:B------:R1:W-:Y:S01]  /*2320*/  LDGSTS.E.LTC128B.64 [R63], desc[UR24][R66.64], P0 ;  /* 0x00000000423f7fae */ /* 0x0003e20008121b58 */
[----:B------:R-:W-:Y:S01]  /*2330*/  LOP3.LUT P0, RZ, R20, 0x8, RZ, 0xc0, !PT ;  /* 0x0000000814ff7812 */ /* 0x000fe2000780c0ff */
[----:B------:R-:W-:Y:S02]  /*2340*/  UIADD3 UR32, UR40, UR32, URZ ;  /* 0x0000002028207290 */ /* 0x000fe4000fffe03f */
[----:B------:R-:W-:Y:S06]  /*2350*/  UIADD3 UR33, UR40, UR33, URZ ;  /* 0x0000002128217290 */ /* 0x000fec000fffe03f */
[----:B------:R3:W5:Y:S04]  /*2360*/  DMMA.8x8x4 R16, R22, R24, R16 ;  /* 0x000000181610723f */ /* 0x0007680000000010 */
[----:B---3--:R3:W-:Y:S06]  /*2370*/  LDGSTS.E.LTC128B.64 [R62+0x3000], desc[UR24][R64.64], P0 ;  /* 0x03000000403e7fae */ /* 0x0087ec0008121b58 */
[----:B------:R-:W-:-:S06]  /*2380*/  LDS.128 R20, [R0+UR4+0x400] ;  /* 0x0004000400147984 */ /* 0x000fcc0008000c00 */
[C---:B--2--5:R-:W5:Y:S04]  /*2390*/  DMMA.8x8x4 R4, R34.reuse, R28, R4 ;  /* 0x0000001c2204723f */ /* 0x064f680000000004 */
[----:B-1----:R-:W-:Y:S01]  /*23a0*/  IMAD.MOV.U32 R66, RZ, RZ, R43 ;  /* 0x000000ffff427224 */ /* 0x002fe200078e002b */
[----:B------:R-:W1:Y:S01]  /*23b0*/  LDS.128 R24, [R3+UR5+0x3800] ;  /* 0x0038000503187984 */ /* 0x000e620008000c00 */
[----:B------:R-:W-:Y:S10]  /*23c0*/  IMAD.MOV.U32 R67, RZ, RZ, R42 ;  /* 0x000000ffff437224 */ /* 0x000ff400078e002a */
[-C--:B---3--:R3:W5:Y:S04]  /*23d0*/  DMMA.8x8x4 R8, R34, R30.reuse, R8 ;  /* 0x0000001e2208723f */ /* 0x0887680000000008 */
[C---:B------:R-:W-:Y:S01]  /*23e0*/  IADD3 R64, P0, R37.reuse, UR12, RZ ;  /* 0x0000000c25407c10 */ /* 0x040fe2000ff1e0ff */
[----:B---3--:R-:W-:Y:S03]  /*23f0*/  IMAD.SHL.U32 R34, R58, 0x4, RZ ;  /* 0x000000043a227824 */ /* 0x008fe600078e00ff */
[C---:B------:R-:W-:Y:S02]  /*2400*/  IADD3.X R65, R36.reuse, UR9, RZ, P0, !PT ;  /* 0x0000000924417c10 */ /* 0x040fe400087fe4ff */
[----:B------:R-:W-:Y:S04]  /*2410*/  IADD3 R68, P0, R37, UR36, RZ ;  /* 0x0000002425447c10 */ /* 0x000fe8000ff1e0ff */
[----:B------:R-:W-:Y:S02]  /*2420*/  IADD3.X R69, R36, UR13, RZ, P0, !PT ;  /* 0x0000000d24457c10 */ /* 0x000fe400087fe4ff */
[C---:B------:R-:W5:Y:S03]  /*2430*/  DMMA.8x8x4 R12, R32.reuse, R30, R12 ;  /* 0x0000001e200c723f */ /* 0x040f66000000000c */
[----:B------:R-:W-:Y:S01]  /*2440*/  LOP3.LUT P0, RZ, R34, 0x8, RZ, 0xc0, !PT ;  /* 0x0000000822ff7812 */ /* 0x000fe2000780c0ff */
[----:B------:R-:W-:Y:S11]  /*2450*/  IMAD.SHL.U32 R34, R57, 0x4, RZ ;  /* 0x0000000439227824 */ /* 0x000ff600078e00ff */
[----:B------:R-:W-:Y:S01]  /*2460*/  @!UPT UIADD3 URZ, URZ, URZ, URZ ;  /* 0x0000003f3f3ff290 */ /* 0x000fe2000fffe03f */
[----:B------:R2:W5:Y:S01]  /*2470*/  DMMA.8x8x4 R16, R32, R28, R16 ;  /* 0x0000001c2010723f */ /* 0x0005620000000010 */
[----:B------:R-:W-:Y:S01]  /*2480*/  @!PT LDS RZ, [RZ] ;  /* 0x00000000fffff984 */ /* 0x000fe20000000800 */
[----:B------:R-:W-:Y:S01]  /*2490*/  @!PT LDS RZ, [RZ] ;  /* 0x00000000fffff984 */ /* 0x000fe20000000800 */
[----:B------:R-:W-:Y:S01]  /*24a0*/  @!PT LDS RZ, [RZ] ;  /* 0x00000000fffff984 */ /* 0x000fe20000000800 */
[----:B------:R3:W-:Y:S02]  /*24b0*/  LDGSTS.E.LTC128B.64 [R63+0x100], desc[UR24][R66.64], P0 ;  /* 0x00100000423f7fae */ /* 0x0007e40008121b58 */
[----:B------:R-:W-:Y:S11]  /*24c0*/  LOP3.LUT P0, RZ, R34, 0x8, RZ, 0xc0, !PT ;  /* 0x0000000822ff7812 */ /* 0x000ff6000780c0ff */
[----:B------:R-:W-:-:S02]  /*24d0*/  @!UPT UIADD3 URZ, URZ, URZ, URZ ;  /* 0x0000003f3f3ff290 */ /* 0x000fc4000fffe03f */
[C---:B-1---5:R-:W5:Y:S01]  /*24e0*/  DMMA.8x8x4 R4, R20.reuse, R24, R4 ;  /* 0x000000181404723f */ /* 0x062f620000000004 */
[----:B--2---:R2:W-:Y:S03]  /*24f0*/  LDGSTS.E.LTC128B.64 [R62+0x3080], desc[UR24][R64.64], P0 ;  /* 0x03080000403e7fae */ /* 0x0045e60008121b58 */
[CC--:B------:R-:W-:Y:S01]  /*2500*/  ISETP.LT.AND P0, PT, R56.reuse, R49.reuse, !P4 ;  /* 0x000000313800720c */ /* 0x0c0fe20006701270 */
[----:B------:R-:W-:Y:S02]  /*2510*/  VIADD R56, R56, 0x10 ;  /* 0x0000001038387836 */ /* 0x000fe40000000000 */
[----:B------:R-:W-:Y:S01]  /*2520*/  LDS.128 R32, [R0+UR4+0x800] ;  /* 0x0008000400207984 */ /* 0x000fe20008000c00 */
[----:B------:R-:W-:Y:S02]  /*2530*/  UIADD3 UR4, UR4, -0x2000, URZ ;  /* 0xffffe00004047890 */ /* 0x000fe4000fffe03f */
[----:B------:R-:W-:Y:S01]  /*2540*/  @UP0 UIADD3 UR4, UR41, 0xc00, URZ ;  /* 0x00000c0029040890 */ /* 0x000fe2000fffe03f */
[----:B---3--:R-:W-:Y:S05]  /*2550*/  SEL R66, RZ, 0x1, !P0 ;  /* 0x00000001ff427807 */ /* 0x008fea0004000000 */
[-C--:B------:R1:W5:Y:S01]  /*2560*/  DMMA.8x8x4 R8, R20, R26.reuse, R8 ;  /* 0x0000001a1408723f */ /* 0x0803620000000008 */
[----:B------:R-:W3:Y:S03]  /*2570*/  LDS.128 R28, [R3+UR5+0x3c00] ;  /* 0x003c0005031c7984 */ /* 0x000ee60008000c00 */
[----:B------:R-:W-:Y:S01]  /*2580*/  P2R R66, PR, R66, 0xf ;  /* 0x0000000f42427803 */ /* 0x000fe20000000000 */
[----:B------:R-:W-:Y:S01]  /*2590*/  UMOV UR5, UR38 ;  /* 0x0000002600057c82 */ /* 0x000fe20008000000 */
[----:B------:R-:W-:Y:S02]  /*25a0*/  ISETP.NE.AND P2, PT, RZ, UR20, PT ;  /* 0x00000014ff007c0c */ /* 0x000fe4000bf45270 */
[CC--:B------:R-:W-:Y:S02]  /*25b0*/  ISETP.LT.AND P1, PT, R61.reuse, R49.reuse, !P6 ;  /* 0x000000313d00720c */ /* 0x0c0fe40007721270 */
[CC--:B------:R-:W-:Y:S04]  /*25c0*/  ISETP.GE.OR P0, PT, R61.reuse, R48.reuse, !P2 ;  /* 0x000000303d00720c */ /* 0x0c0fe80005706670 */
[----:B------:R-:W-:Y:S01]  /*25d0*/  PLOP3.LUT P4, PT, P1, P0, PT, 0x80, 0x0 ;  /* 0x000000000000781c */ /* 0x000fe20000f81070 */
[C---:B--2---:R-:W-:Y:S01]  /*25e0*/  VIADD R64, R61.reuse, 0xfffffff8 ;  /* 0xfffffff83d407836 */ /* 0x044fe20000000000 */
[C---:B------:R-:W-:Y:S01]  /*25f0*/  ISETP.LT.AND P1, PT, R61.reuse, R49, !P5 ;  /* 0x000000313d00720c */ /* 0x040fe20006f21270 */
[C---:B------:R-:W5:Y:S03]  /*2600*/  DMMA.8x8x4 R12, R22.reuse, R26, R12 ;  /* 0x0000001a160c723f */ /* 0x040f66000000000c */
[----:B------:R-:W-:Y:S04]  /*2610*/  ISETP.GE.OR P0, PT, R61, R47, !P2 ;  /* 0x0000002f3d00720c */ /* 0x000fe80005706670 */
[----:B------:R-:W-:Y:S02]  /*2620*/  PLOP3.LUT P3, PT, P1, P0, PT, 0x80, 0x0 ;  /* 0x000000000000781c */ /* 0x000fe40000f61070 */
[----:B------:R-:W-:Y:S02]  /*2630*/  ISETP.GE.AND P0, PT, R48, R61, PT ;  /* 0x0000003d3000720c */ /* 0x000fe40003f06270 */
[C---:B------:R-:W-:Y:S02]  /*2640*/  ISETP.LT.AND P1, PT, R64.reuse, R49, !P6 ;  /* 0x000000314000720c */ /* 0x040fe40007721270 */
[----:B-1----:R-:W-:Y:S02]  /*2650*/  SEL R21, RZ, 0x1, !P0 ;  /* 0x00000001ff157807 */ /* 0x002fe40004000000 */
[----:B------:R-:W-:Y:S01]  /*2660*/  ISETP.GE.AND P0, PT, R47, R61, PT ;  /* 0x0000003d2f00720c */ /* 0x000fe20003f06270 */
[----:B------:R-:W5:Y:S04]  /*2670*/  DMMA.8x8x4 R16, R22, R24, R16 ;  /* 0x000000181610723f */ /* 0x000f680000000010 */
[----:B------:R-:W-:Y:S01]  /*2680*/  SEL R20, RZ, 0x1, !P0 ;  /* 0x00000001ff147807 */ /* 0x000fe20004000000 */
[----:B------:R-:W-:Y:S01]  /*2690*/  VIADD R61, R61, 0x10 ;  /* 0x000000103d3d7836 */ /* 0x000fe20000000000 */
[----:B------:R-:W-:Y:S02]  /*26a0*/  ISETP.GE.OR P0, PT, R64, R48, !P2 ;  /* 0x000000304000720c */ /* 0x000fe40005706670 */
[----:B------:R-:W-:Y:S02]  /*26b0*/  LOP3.LUT R21, R21, UR20, RZ, 0xfc, !PT ;  /* 0x0000001415157c12 */ /* 0x000fe4000f8efcff */
[----:B------:R-:W-:Y:S02]  /*26c0*/  PLOP3.LUT P2, PT, P1, P0, PT, 0x80, 0x0 ;  /* 0x000000000000781c */ /* 0x000fe40000f41070 */
[----:B------:R-:W-:-:S04]  /*26d0*/  ISETP.NE.AND P0, PT, RZ, UR20, PT ;  /* 0x00000014ff007c0c */ /* 0x000fc8000bf05270 */
[C---:B---3-5:R1:W5:Y:S04]  /*26e0*/  DMMA.8x8x4 R4, R34.reuse, R28, R4 ;  /* 0x0000001c2204723f */ /* 0x0683680000000004 */
[C---:B------:R-:W-:Y:S02]  /*26f0*/  ISETP.LT.AND P1, PT, R64.reuse, R49, !P5 ;  /* 0x000000314000720c */ /* 0x040fe40006f21270 */
[----:B------:R-:W-:Y:S02]  /*2700*/  ISETP.GE.OR P0, PT, R64, R47, !P0 ;  /* 0x0000002f4000720c */ /* 0x000fe40004706670 */
[----:B------:R-:W-:Y:S02]  /*2710*/  LOP3.LUT R20, R20, UR20, RZ, 0xfc, !PT ;  /* 0x0000001414147c12 */ /* 0x000fe4000f8efcff */
[----:B------:R-:W-:Y:S02]  /*2720*/  PLOP3.LUT P1, PT, P1, P0, PT, 0x80, 0x0 ;  /* 0x000000000000781c */ /* 0x000fe40000f21070 */
[-C--:B------:R-:W-:Y:S02]  /*2730*/  ISETP.GE.AND P0, PT, R48, R64.reuse, PT ;  /* 0x000000403000720c */ /* 0x080fe40003f06270 */
[----:B------:R-:W-:Y:S02]  /*2740*/  PRMT R21, R21, 0x9910, RZ ;  /* 0x0000991015157816 */ /* 0x000fe400000000ff */
[----:B------:R-:W-:Y:S01]  /*2750*/  SEL R65, RZ, 0x1, !P0 ;  /* 0x00000001ff417807 */ /* 0x000fe20004000000 */
[-C--:B------:R1:W5:Y:S03]  /*2760*/  DMMA.8x8x4 R8, R34, R30.reuse, R8 ;  /* 0x0000001e2208723f */ /* 0x0803660000000008 */
[----:B------:R-:W-:Y:S02]  /*2770*/  ISETP.GE.AND P0, PT, R47, R64, PT ;  /* 0x000000402f00720c */ /* 0x000fe40003f06270 */
[----:B------:R-:W-:Y:S02]  /*2780*/  LOP3.LUT R65, R65, UR20, RZ, 0xfc, !PT ;  /* 0x0000001441417c12 */ /* 0x000fe4000f8efcff */
[----:B------:R-:W-:Y:S02]  /*2790*/  SEL R64, RZ, 0x1, !P0 ;  /* 0x00000001ff407807 */ /* 0x000fe40004000000 */
[----:B------:R-:W-:Y:S02]  /*27a0*/  PRMT R65, R65, 0x9910, RZ ;  /* 0x0000991041417816 */ /* 0x000fe400000000ff */
[----:B------:R-:W-:Y:S02]  /*27b0*/  LOP3.LUT R64, R64, UR20, RZ, 0xfc, !PT ;  /* 0x0000001440407c12 */ /* 0x000fe4000f8efcff */
[----:B------:R-:W-:Y:S02]  /*27c0*/  PRMT R20, R20, 0x9910, RZ ;  /* 0x0000991014147816 */ /* 0x000fe400000000ff */
[----:B------:R-:W-:Y:S01]  /*27d0*/  PRMT R64, R64, 0x9910, RZ ;  /* 0x0000991040407816 */ /* 0x000fe200000000ff */
[C---:B------:R1:W5:Y:S03]  /*27e0*/  DMMA.8x8x4 R12, R32.reuse, R30, R12 ;  /* 0x0000001e200c723f */ /* 0x040366000000000c */
[----:B------:R-:W-:Y:S01]  /*27f0*/  ISETP.NE.AND P0, PT, R65, RZ, P2 ;  /* 0x000000ff4100720c */ /* 0x000fe20001705270 */
[----:B------:R-:W-:Y:S01]  /*2800*/  IMAD.MOV.U32 R65, RZ, RZ, R40 ;  /* 0x000000ffff417224 */ /* 0x000fe200078e0028 */
[----:B------:R-:W-:Y:S01]  /*2810*/  ISETP.NE.AND P2, PT, R21, RZ, P4 ;  /* 0x000000ff1500720c */ /* 0x000fe20002745270 */
[----:B------:R-:W-:Y:S01]  /*2820*/  IMAD.SHL.U32 R21, R58, 0x2, RZ ;  /* 0x000000023a157824 */ /* 0x000fe200078e00ff */
[----:B------:R-:W-:Y:S02]  /*2830*/  ISETP.NE.AND P3, PT, R20, RZ, P3 ;  /* 0x000000ff1400720c */ /* 0x000fe40001f65270 */
[----:B------:R-:W-:Y:S01]  /*2840*/  ISETP.NE.AND P1, PT, R64, RZ, P1 ;  /* 0x000000ff4000720c */ /* 0x000fe20000f25270 */
[----:B------:R-:W-:Y:S01]  /*2850*/  IMAD.MOV.U32 R64, RZ, RZ, R41 ;  /* 0x000000ffff407224 */ /* 0x000fe200078e0029 */
[----:B------:R-:W-:Y:S04]  /*2860*/  SEL R20, RZ, 0x1, !P0 ;  /* 0x00000001ff147807 */ /* 0x000fe80004000000 */
[----:B------:R-:W-:Y:S01]  /*2870*/  P2R R20, PR, R20, 0xf ;  /* 0x0000000f14147803 */ /* 0x000fe20000000000 */
[----:B------:R1:W5:Y:S03]  /*2880*/  DMMA.8x8x4 R16, R32, R28, R16 ;  /* 0x0000001c2010723f */ /* 0x0003660000000010 */
[----:B------:R-:W-:Y:S01]  /*2890*/  LOP3.LUT P0, RZ, R21, 0x8, RZ, 0xc0, !PT ;  /* 0x0000000815ff7812 */ /* 0x000fe2000780c0ff */
[----:B------:R-:W-:Y:S11]  /*28a0*/  IMAD.SHL.U32 R21, R57, 0x2, RZ ;  /* 0x0000000239157824 */ /* 0x000ff600078e00ff */
[----:B------:R-:W-:Y:S01]  /*28b0*/  @!UPT UIADD3 URZ, URZ, URZ, URZ ;  /* 0x0000003f3f3ff290 */ /* 0x000fe2000fffe03f */
[----:B------:R-:W-:Y:S01]  /*28c0*/  @!PT LDS RZ, [RZ] ;  /* 0x00000000fffff984 */ /* 0x000fe20000000800 */
[----:B------:R-:W-:Y:S01]  /*28d0*/  @!PT LDS RZ, [RZ] ;  /* 0x00000000fffff984 */ /* 0x000fe20000000800 */
[----:B------:R-:W-:Y:S01]  /*28e0*/  @!PT LDS RZ, [RZ] ;  /* 0x00000000fffff984 */ /* 0x000fe20000000800 */
[----:B-1----:R1:W-:Y:S04]  /*28f0*/  LDGSTS.E.LTC128B.64 [R63+0x200], desc[UR24][R64.64], P0 ;  /* 0x00200000403f7fae */ /* 0x0023e80008121b58 */
[----:B-1----:R-:W-:Y:S04]  /*2900*/  IADD3 R64, P0, R37, UR15, RZ ;  /* 0x0000000f25407c10 */ /* 0x002fe8000ff1e0ff */
[----:B------:R-:W-:Y:S02]  /*2910*/  IADD3.X R65, R36, UR14, RZ, P0, !PT ;  /* 0x0000000e24417c10 */ /* 0x000fe400087fe4ff */
[----:B------:R-:W-:Y:S11]  /*2920*/  LOP3.LUT P0, RZ, R21, 0x8, RZ, 0xc0, !PT ;  /* 0x0000000815ff7812 */ /* 0x000ff6000780c0ff */
[----:B------:R-:W-:Y:S02]  /*2930*/  @!UPT UIADD3 URZ, URZ, URZ, URZ ;  /* 0x0000003f3f3ff290 */ /* 0x000fe4000fffe03f */
[----:B------:R1:W-:Y:S01]  /*2940*/  LDGSTS.E.LTC128B.64 [R62+0x3800], desc[UR24][R68.64], P0 ;  /* 0x03800000443e7fae */ /* 0x0003e20008121b58 */
[----:B------:R-:W-:Y:S01]  /*2950*/  LOP3.LUT P0, RZ, R58, 0x8, RZ, 0xc0, !PT ;  /* 0x000000083aff7812 */ /* 0x000fe2000780c0ff */
[----:B-1----:R-:W-:Y:S02]  /*2960*/  IMAD.MOV.U32 R68, RZ, RZ, R39 ;  /* 0x000000ffff447224 */ /* 0x002fe400078e0027 */
[----:B------:R-:W-:Y:S10]  /*2970*/  IMAD.MOV.U32 R69, RZ, RZ, R38 ;  /* 0x000000ffff457224 */ /* 0x000ff400078e0026 */
[----:B------:R1:W-:Y:S01]  /*2980*/  LDGSTS.E.LTC128B.64 [R63+0x300], desc[UR24][R68.64], P0 ;  /* 0x00300000443f7fae */ /* 0x0003e20008121b58 */
[----:B------:R-:W-:Y:S04]  /*2990*/  IADD3 R55, P0, R55, UR22, RZ ;  /* 0x0000001637377c10 */ /* 0x000fe8000ff1e0ff */
[----:B------:R-:W-:Y:S02]  /*29a0*/  IADD3.X R54, R54, UR21, RZ, P0, !PT ;  /* 0x0000001536367c10 */ /* 0x000fe400087fe4ff */
[----:B------:R-:W-:Y:S11]  /*29b0*/  LOP3.LUT P0, RZ, R57, 0x8, RZ, 0xc0, !PT ;  /* 0x0000000839ff7812 */ /* 0x000ff6000780c0ff */
[----:B------:R-:W-:Y:S02]  /*29c0*/  @!UPT UIADD3 URZ, URZ, URZ, URZ ;  /* 0x0000003f3f3ff290 */ /* 0x000fe4000fffe03f */
[----:B------:R1:W-:Y:S01]  /*29d0*/  LDGSTS.E.LTC128B.64 [R62+0x3880], desc[UR24][R64.64], P0 ;  /* 0x03880000403e7fae */ /* 0x0003e20008121b58 */
[C---:B------:R-:W-:Y:S01]  /*29e0*/  ISETP.NE.AND P0, PT, R60.reuse, 0x2, PT ;  /* 0x000000023c00780c */ /* 0x040fe20003f05270 */
[----:B------:R-:W-:Y:S03]  /*29f0*/  VIADD R60, R60, 0xffffffff ;  /* 0xffffffff3c3c7836 */ /* 0x000fe60000000000 */
[----:B------:R-:W-:Y:S01]  /*2a00*/  SEL R57, R20, RZ, P0 ;  /* 0x000000ff14397207 */ /* 0x000fe20000000000 */
[----:B------:R-:W0:Y:S01]  /*2a10*/  LDGDEPBAR ;  /* 0x00000000000079af */ /* 0x000e220000000000 */
[----:B------:R-:W-:Y:S01]  /*2a20*/  IMAD.U32 R20, RZ, RZ, UR35 ;  /* 0x00000023ff147e24 */ /* 0x000fe2000f8e00ff */
[----:B------:R-:W-:Y:S02]  /*2a30*/  SEL R58, R66, RZ, P0 ;  /* 0x000000ff423a7207 */ /* 0x000fe40000000000 */
[----:B------:R-:W-:Y:S01]  /*2a40*/  IADD3 R37, P0, R37, UR26, RZ ;  /* 0x0000001a25257c10 */ /* 0x000fe2000ff1e0ff */
[----:B------:R-:W-:Y:S03]  /*2a50*/  IMAD R20, R20, 0x10, R59 ;  /* 0x0000001014147824 */ /* 0x000fe600078e023b */
[----:B------:R-:W-:Y:S02]  /*2a60*/  IADD3.X R36, R36, UR27, RZ, P0, !PT ;  /* 0x0000001b24247c10 */ /* 0x000fe400087fe4ff */
[----:B------:R-:W-:Y:S04]  /*2a70*/  IADD3 R39, P0, R39, UR22, RZ ;  /* 0x0000001627277c10 */ /* 0x000fe8000ff1e0ff */
[----:B------:R-:W-:Y:S02]  /*2a80*/  IADD3.X R38, R38, UR21, RZ, P0, !PT ;  /* 0x0000001526267c10 */ /* 0x000fe400087fe4ff */
[----:B------:R-:W-:Y:S04]  /*2a90*/  IADD3 R41, P0, R41, UR22, RZ ;  /* 0x0000001629297c10 */ /* 0x000fe8000ff1e0ff */
[----:B------:R-:W-:Y:S02]  /*2aa0*/  IADD3.X R40, R40, UR21, RZ, P0, !PT ;  /* 0x0000001528287c10 */ /* 0x000fe400087fe4ff */
[----:B------:R-:W-:Y:S01]  /*2ab0*/  IADD3 R43, P0, R43, UR22, RZ ;  /* 0x000000162b2b7c10 */ /* 0x000fe2000ff1e0ff */
[----:B------:R-:W-:Y:S04]  /*2ac0*/  DEPBAR.LE SB0, 0x1 ;  /* 0x000080400000791a */ /* 0x000fe80000000000 */
[----:B------:R-:W-:Y:S01]  /*2ad0*/  BAR.SYNC.DEFER_BLOCKING 0x0 ;  /* 0x0000000000007b1d */ /* 0x000fe20000010000 */
[----:B------:R-:W-:Y:S02]  /*2ae0*/  IADD3.X R42, R42, UR21, RZ, P0, !PT ;  /* 0x000000152a2a7c10 */ /* 0x000fe400087fe4ff */
[----:B------:R-:W-:Y:S03]  /*2af0*/  ISETP.GT.AND P0, PT, R60, -0x1, PT ;  /* 0xffffffff3c00780c */ /* 0x000fe60003f04270 */
[----:B------:R-:W2:Y:S08]  /*2b00*/  LDS.128 R20, [R20] ;  /* 0x0000000014147984 */ /* 0x000eb00000000c00 */
[----:B------:R1:W2:Y:S02]  /*2b10*/  LDS.128 R24, [R3+UR38+0x3000] ;  /* 0x0030002603187984 */ /* 0x0002a40008000c00 */
[----:B------:R-:W-:Y:S08]  /*2b20*/  @P0 BRA `(.L_x_4) ;  /* 0xfffffff4006c0947 */ /* 0x000ff0000383ffff */
.L_x_3:
[----:B------:R-:W0:Y:S01]  /*2b30*/  LDGDEPBAR ;  /* 0x00000000000079af */ /* 0x000e220000000000 */
[----:B------:R-:W-:Y:S02]  /*2b40*/  ULDC.64 UR4, c[0x0][0x2e0] ;  /* 0x0000b80000047ab9 */ /* 0x000fe40000000a00 */
[----:B------:R-:W-:Y:S01]  /*2b50*/  ISETP.NE.U32.AND P0, PT, RZ, UR4, PT ;  /* 0x00000004ff007c0c */ /* 0x000fe2000bf05070 */
[----:B------:R-:W0:Y:S03]  /*2b60*/  LDGDEPBAR ;  /* 0x00000000000079af */ /* 0x000e260000000000 */
[----:B------:R-:W-:Y:S01]  /*2b70*/  ISETP.NE.AND.EX P0, PT, RZ, UR5, PT, P0 ;  /* 0x00000005ff007c0c */ /* 0x000fe2000bf05300 */
[----:B------:R-:W-:-:S04]  /*2b80*/  DEPBAR.LE SB0, 0x0 ;  /* 0x000080000000791a */ /* 0x000fc80000000000 */
[----:B------:R-:W-:Y:S08]  /*2b90*/  BAR.SYNC.DEFER_BLOCKING 0x0 ;  /* 0x0000000000007b1d */ /* 0x000ff00000010000 */
[----:B------:R-:W-:Y:S05]  /*2ba0*/  @!P0 BRA `(.L_x_5) ;  /* 0x00000000001c8947 */ /* 0x000fea0003800000 */
[----:B------:R-:W3:Y:S02]  /*2bb0*/  LDC.64 R36, c[0x0][0x2e0] ;  /* 0x0000b800ff247b82 */ /* 0x000ee40000000a00 */
[----:B---3--:R-:W3:Y:S02]  /*2bc0*/  LDG.E.64 R36, desc[UR24][R36.64] ;  /* 0x0000001824247981 */ /* 0x008ee4000c1e1b00 */
[----:B---3--:R-:W-:-:S04]  /*2bd0*/  ISETP.NE.U32.AND P0, PT, R36, RZ, PT ;  /* 0x000000ff2400720c */ /* 0x008fc80003f05070 */
[----:B------:R-:W-:-:S13]  /*2be0*/  ISETP.NE.AND.EX P0, PT, R37, RZ, PT, P0 ;  /* 0x000000ff2500720c */ /* 0x000fda0003f05300 */
[----:B------:R-:W-:Y:S05]  /*2bf0*/  @!P0 BRA `(.L_x_5) ;  /* 0x0000000000088947 */ /* 0x000fea0003800000 */
[----:B------:R-:W4:Y:S01]  /*2c00*/  LD.E.64 R36, desc[UR24][R36.64] ;  /* 0x0000001824247980 */ /* 0x000f22000c101b00 */
[----:B------:R-:W-:Y:S05]  /*2c10*/  BRA `(.L_x_6) ;  /* 0x0000000000287947 */ /* 0x000fea0003800000 */
.L_x_5:
[----:B------:R-:W-:Y:S02]  /*2c20*/  ULDC.64 UR4, c[0x0][0x2d0] ;  /* 0x0000b40000047ab9 */ /* 0x000fe40000000a00 */
[----:B------:R-:W-:-:S04]  /*2c30*/  ISETP.NE.U32.AND P0, PT, RZ, UR4, PT ;  /* 0x00000004ff007c0c */ /* 0x000fc8000bf05070 */
[----:B------:R-:W-:-:S13]  /*2c40*/  ISETP.NE.AND.EX P0, PT, RZ, UR5, PT, P0 ;  /* 0x00000005ff007c0c */ /* 0x000fda000bf05300 */
[----:B------:R-:W-:Y:S05]  /*2c50*/  @!P0 BRA `(.L_x_7) ;  /* 0x00000000000c8947 */ /* 0x000fea0003800000 */
[----:B------:R-:W3:Y:S02]  /*2c60*/  LDC.64 R36, c[0x0][0x2d0] ;  /* 0x0000b400ff247b82 */ /* 0x000ee40000000a00 */
[----:B---3--:R-:W4:Y:S01]  /*2c70*/  LDG.E.64 R36, desc[UR24][R36.64] ;  /* 0x0000001824247981 */ /* 0x008f22000c1e1b00 */
[----:B------:R-:W-:Y:S05]  /*2c80*/  BRA `(.L_x_6) ;  /* 0x00000000000c7947 */ /* 0x000fea0003800000 */
.L_x_7:
[----:B------:R-:W-:Y:S02]  /*2c90*/  ULDC.64 UR4, c[0x0][0x2c0] ;  /* 0x0000b00000047ab9 */ /* 0x000fe40000000a00 */
[----:B------:R-:W-:Y:S02]  /*2ca0*/  MOV R36, UR4 ;  /* 0x0000000400247c02 */ /* 0x000fe40008000f00 */
[----:B------:R-:W-:-:S07]  /*2cb0*/  MOV R37, UR5 ;  /* 0x0000000500257c02 */ /* 0x000fce0008000f00 */
.L_x_6:
[----:B------:R-:W-:Y:S02]  /*2cc0*/  ULDC.64 UR4, c[0x0][0x2e8] ;  /* 0x0000ba0000047ab9 */ /* 0x000fe40000000a00 */
[----:B------:R-:W-:-:S04]  /*2cd0*/  ISETP.NE.U32.AND P0, PT, RZ, UR4, PT ;  /* 0x00000004ff007c0c */ /* 0x000fc8000bf05070 */
[----:B------:R-:W-:-:S13]  /*2ce0*/  ISETP.NE.AND.EX P0, PT, RZ, UR5, PT, P0 ;  /* 0x00000005ff007c0c */ /* 0x000fda000bf05300 */
        /* <DEDUP_REMOVED lines=8> */
.L_x_8:
[----:B------:R-:W-:Y:S02]  /*2d70*/  ULDC.64 UR4, c[0x0][0x2d8] ;  /* 0x0000b60000047ab9 */ /* 0x000fe40000000a00 */
[----:B------:R-:W-:-:S04]  /*2d80*/  ISETP.NE.U32.AND P0, PT, RZ, UR4, PT ;  /* 0x00000004ff007c0c */ /* 0x000fc8000bf05070 */
[----:B------:R-:W-:-:S13]  /*2d90*/  ISETP.NE.AND.EX P0, PT, RZ, UR5, PT, P0 ;  /* 0x00000005ff007c0c */ /* 0x000fda000bf05300 */
[----:B------:R-:W-:Y:S05]  /*2da0*/  @!P0 BRA `(.L_x_10) ;  /* 0x00000000000c8947 */ /* 0x000fea0003800000 */
[----:B------:R-:W3:Y:S02]  /*2db0*/  LDC.64 R34, c[0x0][0x2d8] ;  /* 0x0000b600ff227b82 */ /* 0x000ee40000000a00 */
[----:B---3--:R-:W4:Y:S01]  /*2dc0*/  LDG.E.64 R34, desc[UR24][R34.64] ;  /* 0x0000001822227981 */ /* 0x008f22000c1e1b00 */
[----:B------:R-:W-:Y:S05]  /*2dd0*/  BRA `(.L_x_9) ;  /* 0x00000000000c7947 */ /* 0x000fea0003800000 */
.L_x_10:
[----:B------:R-:W-:Y:S02]  /*2de0*/  ULDC.64 UR4, c[0x0][0x2c8] ;  /* 0x0000b20000047ab9 */ /* 0x000fe40000000a00 */
[----:B------:R-:W-:Y:S02]  /*2df0*/  MOV R34, UR4 ;  /* 0x0000000400227c02 */ /* 0x000fe40008000f00 */
[----:B------:R-:W-:-:S07]  /*2e00*/  MOV R35, UR5 ;  /* 0x0000000500237c02 */ /* 0x000fce0008000f00 */
.L_x_9:
[----:B------:R-:W3:Y:S01]  /*2e10*/  S2R R0, SR_TID.X ;  /* 0x0000000000007919 */ /* 0x000ee20000002100 */
[----:B------:R-:W-:Y:S01]  /*2e20*/  ISETP.NE.AND P0, PT, RZ, UR16, PT ;  /* 0x00000010ff007c0c */ /* 0x000fe2000bf05270 */
[----:B------:R-:W-:Y:S01]  /*2e30*/  UIMAD UR8, UR18, UR17, UR19 ;  /* 0x00000011120872a4 */ /* 0x000fe2000f8e0213 */
[----:B------:R-:W-:-:S03]  /*2e40*/  ULDC.64 UR4, c[0x0][0x330] ;  /* 0x0000cc0000047ab9 */ /* 0x000fc60000000a00 */
[----:B------:R-:W-:-:S03]  /*2e50*/  UIMAD.WIDE UR8, UR8, 0x4, UR4 ;  /* 0x00000004080878a5 */ /* 0x000fc6000f8e0204 */
[----:B------:R-:W-:Y:S02]  /*2e60*/  ULDC.64 UR4, c[0x0][0x310] ;  /* 0x0000c40000047ab9 */ /* 0x000fe40000000a00 */
[----:B--2---:R-:W-:Y:S01]  /*2e70*/  IMAD.U32 R22, RZ, RZ, UR4 ;  /* 0x00000004ff167e24 */ /* 0x004fe2000f8e00ff */
[----:B------:R-:W-:Y:S02]  /*2e80*/  MOV R23, UR5 ;  /* 0x0000000500177c02 */ /* 0x000fe40008000f00 */
[----:B------:R-:W-:Y:S05]  /*2e90*/  @!P0 BRA `(.L_x_11) ;  /* 0x0000000000a08947 */ /* 0x000fea0003800000 */
[----:B------:R-:W-:-:S06]  /*2ea0*/  UISETP.NE.AND UP0, UPT, UR16, 0x1, UPT ;  /* 0x000000011000788c */ /* 0x000fcc000bf05270 */
[----:B------:R-:W-:-:S13]  /*2eb0*/  PLOP3.LUT P0, PT, PT, PT, UP0, 0x80, 0x0 ;  /* 0x000000000000781c */ /* 0x000fda0003f0f008 */
[----:B------:R-:W-:Y:S05]  /*2ec0*/  @!P0 BRA `(.L_x_12) ;  /* 0x0000000000648947 */ /* 0x000fea0003800000 */
[----:B------:R-:W-:-:S06]  /*2ed0*/  UISETP.NE.AND UP0, UPT, UR16, 0x2, UPT ;  /* 0x000000021000788c */ /* 0x000fcc000bf05270 */
[----:B------:R-:W-:-:S13]  /*2ee0*/  PLOP3.LUT P0, PT, PT, PT, UP0, 0x80, 0x0 ;  /* 0x000000000000781c */ /* 0x000fda0003f0f008 */
[----:B------:R-:W-:Y:S05]  /*2ef0*/  @!P0 BRA `(.L_x_13) ;  /* 0x0000000000288947 */ /* 0x000fea0003800000 */
[----:B------:R-:W-:Y:S01]  /*2f00*/  UISETP.NE.AND UP0, UPT, UR16, 0x3, UPT ;  /* 0x000000031000788c */ /* 0x000fe2000bf05270 */
[----:B------:R-:W-:Y:S01]  /*2f10*/  MOV R2, 0xffffffff ;  /* 0xffffffff00027802 */ /* 0x000fe20000000f00 */
[----:B------:R-:W-:-:S04]  /*2f20*/  ULDC UR10, c[0x0][0x2f0] ;  /* 0x0000bc00000a7ab9 */ /* 0x000fc80000000800 */
[----:B------:R-:W-:-:S13]  /*2f30*/  PLOP3.LUT P0, PT, PT, PT, UP0, 0x80, 0x0 ;  /* 0x000000000000781c */ /* 0x000fda0003f0f008 */
[----:B------:R-:W-:Y:S05]  /*2f40*/  @P0 BRA `(.L_x_14) ;  /* 0x0000000000ac0947 */ /* 0x000fea0003800000 */
[----:B------:R-:W1:Y:S02]  /*2f50*/  LDC.64 R20, c[0x0][0x310] ;  /* 0x0000c400ff147b82 */ /* 0x000e640000000a00 */
[----:B-1----:R-:W-:-:S05]  /*2f60*/  IMAD.WIDE R20, R44, 0x8, R20 ;  /* 0x000000082c147825 */ /* 0x002fca00078e0214 */
[----:B------:R2:W4:Y:S01]  /*2f70*/  LDG.E.64 R22, desc[UR24][R20.64] ;  /* 0x0000001814167981 */ /* 0x000522000c1e1b00 */
[----:B------:R-:W-:Y:S01]  /*2f80*/  UMOV UR10, 0x1 ;  /* 0x00000001000a7882 */ /* 0x000fe20000000000 */
[----:B------:R-:W-:Y:S05]  /*2f90*/  BRA `(.L_x_14) ;  /* 0x0000000000987947 */ /* 0x000fea0003800000 */
.L_x_13:
[----:B-1----:R-:W1:Y:S01]  /*2fa0*/  LDC.64 R2, c[0x0][0x328] ;  /* 0x0000ca00ff027b82 */ /* 0x002e620000000a00 */
[----:B------:R-:W-:Y:S01]  /*2fb0*/  SHF.R.S32.HI R20, RZ, 0x1f, R44 ;  /* 0x0000001fff147819 */ /* 0x000fe2000001142c */
[----:B------:R-:W-:-:S06]  /*2fc0*/  UMOV UR10, 0x1 ;  /* 0x00000001000a7882 */ /* 0x000fcc0000000000 */
[----:B------:R-:W2:Y:S01]  /*2fd0*/  LDC.64 R22, c[0x0][0x310] ;  /* 0x0000c400ff167b82 */ /* 0x000ea20000000a00 */
[-C--:B-1----:R-:W-:Y:S02]  /*2fe0*/  IMAD R20, R20, R2.reuse, RZ ;  /* 0x0000000214147224 */ /* 0x082fe400078e02ff */
[----:B------:R-:W-:Y:S01]  /*2ff0*/  IMAD.WIDE.U32 R24, R44, R2, RZ ;  /* 0x000000022c187225 */ /* 0x000fe200078e00ff */
[----:B------:R-:W-:-:S03]  /*3000*/  MOV R2, 0xffffffff ;  /* 0xffffffff00027802 */ /* 0x000fc60000000f00 */
[----:B------:R-:W-:Y:S01]  /*3010*/  IMAD R3, R44, R3, R20 ;  /* 0x000000032c037224 */ /* 0x000fe200078e0214 */
[----:B--2---:R-:W-:-:S04]  /*3020*/  LEA R22, P0, R24, R22, 0x3 ;  /* 0x0000001618167211 */ /* 0x004fc800078018ff */
[----:B------:R-:W-:-:S04]  /*3030*/  IADD3 R3, R25, R3, RZ ;  /* 0x0000000319037210 */ /* 0x000fc80007ffe0ff */
[----:B------:R-:W-:Y:S01]  /*3040*/  LEA.HI.X R23, R24, R23, R3, 0x3, P0 ;  /* 0x0000001718177211 */ /* 0x000fe200000f1c03 */
[----:B------:R-:W-:Y:S06]  /*3050*/  BRA `(.L_x_14) ;  /* 0x0000000000687947 */ /* 0x000fec0003800000 */
.L_x_12:
        /* <DEDUP_REMOVED lines=12> */
.L_x_11:
[----:B------:R-:W2:Y:S01]  /*3120*/  LDC R2, c[0x0][0x224] ;  /* 0x00008900ff027b82 */ /* 0x000ea20000000800 */
[----:B------:R-:W-:Y:S01]  /*3130*/  UMOV UR10, URZ ;  /* 0x0000003f000a7c82 */ /* 0x000fe20008000000 */
[----:B--2---:R-:W-:Y:S02]  /*3140*/  ISETP.GE.AND P0, PT, R2, 0x2, PT ;  /* 0x000000020200780c */ /* 0x004fe40003f06270 */
[----:B------:R-:W-:-:S11]  /*3150*/  MOV R2, 0xffffffff ;  /* 0xffffffff00027802 */ /* 0x000fd60000000f00 */
[----:B------:R-:W-:Y:S05]  /*3160*/  @!P0 BRA `(.L_x_14) ;  /* 0x0000000000248947 */ /* 0x000fea0003800000 */
[----:B---3--:R-:W-:Y:S01]  /*3170*/  ISETP.GT.AND P0, PT, R0, RZ, PT ;  /* 0x000000ff0000720c */ /* 0x008fe20003f04270 */
[----:B------:R-:W-:Y:S02]  /*3180*/  IMAD.MOV.U32 R2, RZ, RZ, -0x1 ;  /* 0xffffffffff027424 */ /* 0x000fe400078e00ff */
[----:B------:R-:W-:Y:S02]  /*3190*/  IMAD.U32 R20, RZ, RZ, UR8 ;  /* 0x00000008ff147e24 */ /* 0x000fe4000f8e00ff */
[----:B------:R-:W-:-:S08]  /*31a0*/  IMAD.U32 R21, RZ, RZ, UR9 ;  /* 0x00000009ff157e24 */ /* 0x000fd0000f8e00ff */
[----:B------:R2:W3:Y:S04]  /*31b0*/  @!P0 LDG.E.STRONG.GPU R2, desc[UR24][R20.64] ;  /* 0x0000001814028981 */ /* 0x0004e8000c1ef900 */
[----:B---3--:R-:W-:Y:S01]  /*31c0*/  @!P0 CCTL.IVALL ;  /* 0x00000000ff00898f */ /* 0x008fe20002000000 */
[----:B-1----:R-:W-:-:S04]  /*31d0*/  ISETP.NE.AND P0, PT, R44, RZ, PT ;  /* 0x000000ff2c00720c */ /* 0x002fc80003f05270 */
[----:B----4-:R-:W-:Y:S02]  /*31e0*/  FSEL R34, R34, RZ, !P0 ;  /* 0x000000ff22227208 */ /* 0x010fe40004000000 */
[----:B------:R-:W-:-:S07]  /*31f0*/  FSEL R35, R35, 1.875, !P0 ;  /* 0x3ff0000023237808 */ /* 0x000fce0004000000 */
.L_x_14:
[----:B--23--:R-:W-:Y:S01]  /*3200*/  SHF.R.S32.HI R21, RZ, 0x1f, R0 ;  /* 0x0000001fff157819 */ /* 0x00cfe20000011400 */
[----:B------:R-:W-:Y:S01]  /*3210*/  ULDC.64 UR4, c[0x0][0x280] ;  /* 0x0000a00000047ab9 */ /* 0x000fe20000000a00 */
[----:B------:R-:W-:Y:S01]  /*3220*/  ULEA UR28, UR30, UR28, 0x1 ;  /* 0x0000001c1e1c7291 */ /* 0x000fe2000f8e083f */
[----:B------:R-:W-:Y:S01]  /*3230*/  IMAD.U32 R41, RZ, RZ, UR18 ;  /* 0x00000012ff297e24 */ /* 0x000fe2000f8e00ff */
[CC--:B------:R-:W-:Y:S01]  /*3240*/  LEA.HI R20, R21.reuse, R0.reuse, RZ, 0x5 ;  /* 0x0000000015147211 */ /* 0x0c0fe200078f28ff */
[----:B------:R-:W-:Y:S01]  /*3250*/  USHF.L.U32 UR29, UR29, 0x3, URZ ;  /* 0x000000031d1d7899 */ /* 0x000fe2000800063f */
[----:B------:R-:W-:Y:S01]  /*3260*/  LEA.HI R21, R21, R0, RZ, 0x7 ;  /* 0x0000000015157211 */ /* 0x000fe200078f38ff */
[----:B------:R-:W-:Y:S01]  /*3270*/  USHF.L.U32 UR28, UR28, 0x3, URZ ;  /* 0x000000031c1c7899 */ /* 0x000fe2000800063f */
[----:B------:R-:W-:Y:S02]  /*3280*/  SHF.R.S32.HI R25, RZ, 0x5, R20 ;  /* 0x00000005ff197819 */ /* 0x000fe40000011414 */
[----:B------:R-:W-:Y:S01]  /*3290*/  SHF.R.S32.HI R21, RZ, 0x7, R21 ;  /* 0x00000007ff157819 */ /* 0x000fe20000011415 */
[----:B------:R-:W-:Y:S01]  /*32a0*/  UIMAD UR28, UR28, 0x12, UR29 ;  /* 0x000000121c1c78a4 */ /* 0x000fe2000f8e021d */
[----:B-1----:R-:W-:-:S02]  /*32b0*/  SHF.R.S32.HI R3, RZ, 0x1f, R25 ;  /* 0x0000001fff037819 */ /* 0x002fc40000011419 */
[----:B------:R-:W-:Y:S02]  /*32c0*/  LOP3.LUT R32, R20, 0xffffffe0, RZ, 0xc0, !PT ;  /* 0xffffffe014207812 */ /* 0x000fe400078ec0ff */
[----:B------:R-:W-:Y:S02]  /*32d0*/  LEA.HI R3, R3, R25, RZ, 0x2 ;  /* 0x0000001903037211 */ /* 0x000fe400078f10ff */
[C---:B------:R-:W-:Y:S01]  /*32e0*/  LOP3.LUT R33, R0.reuse, 0x3, RZ, 0xc0, !PT ;  /* 0x0000000300217812 */ /* 0x040fe200078ec0ff */
[----:B------:R-:W-:Y:S01]  /*32f0*/  IMAD.IADD R32, R0, 0x1, -R32 ;  /* 0x0000000100207824 */ /* 0x000fe200078e0a20 */
[----:B------:R-:W-:Y:S02]  /*3300*/  LOP3.LUT R3, R3, 0xfffffffc, RZ, 0xc0, !PT ;  /* 0xfffffffc03037812 */ /* 0x000fe400078ec0ff */
[----:B----4-:R-:W-:Y:S01]  /*3310*/  ISETP.NE.U32.AND P0, PT, R22, RZ, PT ;  /* 0x000000ff1600720c */ /* 0x010fe20003f05070 */
[----:B------:R-:W-:Y:S02]  /*3320*/  IMAD R41, R41, 0x20, R32 ;  /* 0x0000002029297824 */ /* 0x000fe400078e0220 */
[----:B------:R-:W-:Y:S01]  /*3330*/  IMAD.IADD R25, R25, 0x1, -R3 ;  /* 0x0000000119197824 */ /* 0x000fe200078e0a03 */
[----:B------:R-:W-:-:S04]  /*3340*/  ISETP.NE.AND.EX P0, PT, R23, RZ, PT, P0 ;  /* 0x000000ff1700720c */ /* 0x000fc80003f05300 */
[----:B------:R-:W-:Y:S02]  /*3350*/  LEA.HI R3, R25, R25, RZ, 0x1 ;  /* 0x0000001919037211 */ /* 0x000fe400078f08ff */
[----:B------:R-:W-:Y:S02]  /*3360*/  ISETP.LT.AND P5, PT, R41, UR7, P0 ;  /* 0x0000000729007c0c */ /* 0x000fe400087a1270 */
[----:B------:R-:W-:Y:S02]  /*3370*/  LOP3.LUT R24, R3, 0x3ffffffe, RZ, 0xc0, !PT ;  /* 0x3ffffffe03187812 */ /* 0x000fe400078ec0ff */
[----:B------:R-:W-:-:S03]  /*3380*/  SHF.R.S32.HI R3, RZ, 0x1, R3 ;  /* 0x00000001ff037819 */ /* 0x000fc60000011403 */
[----:B------:R-:W-:Y:S02]  /*3390*/  IMAD.IADD R24, R25, 0x1, -R24 ;  /* 0x0000000119187824 */ /* 0x000fe400078e0a18 */
[----:B------:R-:W-:Y:S02]  /*33a0*/  IMAD R21, R21, 0x2, R3 ;  /* 0x0000000215157824 */ /* 0x000fe400078e0203 */
[----:B------:R-:W-:Y:S02]  /*33b0*/  IMAD.U32 R3, RZ, RZ, UR19 ;  /* 0x00000013ff037e24 */ /* 0x000fe4000f8e00ff */
[C-C-:B------:R-:W-:Y:S02]  /*33c0*/  IMAD R25, R21.reuse, 0x4, R24.reuse ;  /* 0x0000000415197824 */ /* 0x140fe400078e0218 */
[----:B------:R-:W-:Y:S02]  /*33d0*/  IMAD R21, R21, 0x2, R24 ;  /* 0x0000000215157824 */ /* 0x000fe400078e0218 */
[----:B------:R-:W-:Y:S01]  /*33e0*/  IMAD R3, R3, 0x8, R25 ;  /* 0x0000000803037824 */ /* 0x000fe200078e0219 */
[----:B------:R-:W-:-:S03]  /*33f0*/  LOP3.LUT R25, R0, 0x1f, RZ, 0xc0, !PT ;  /* 0x0000001f00197812 */ /* 0x000fc600078ec0ff */
[----:B------:R-:W-:Y:S01]  /*3400*/  IMAD.SHL.U32 R42, R3, 0x4, RZ ;  /* 0x00000004032a7824 */ /* 0x000fe200078e00ff */
[----:B------:R-:W-:Y:S01]  /*3410*/  SHF.R.U32.HI R25, RZ, 0x2, R25 ;  /* 0x00000002ff197819 */ /* 0x000fe20000011619 */
[----:B------:R-:W1:Y:S02]  /*3420*/  LDC R3, c[0x0][0x224] ;  /* 0x00008900ff037b82 */ /* 0x000e640000000800 */
[----:B------:R-:W-:Y:S01]  /*3430*/  IMAD.WIDE.U32 R28, R42, UR4, RZ ;  /* 0x000000042a1c7c25 */ /* 0x000fe2000f8e00ff */
[----:B------:R-:W-:-:S03]  /*3440*/  SHF.R.S32.HI R26, RZ, 0x1f, R42 ;  /* 0x0000001fff1a7819 */ /* 0x000fc6000001142a */
[----:B------:R-:W-:Y:S02]  /*3450*/  IMAD R33, R25, 0x12, R33 ;  /* 0x0000001219217824 */ /* 0x000fe400078e0221 */
[----:B------:R-:W-:Y:S02]  /*3460*/  IMAD R26, R26, UR4, RZ ;  /* 0x000000041a1a7c24 */ /* 0x000fe4000f8e02ff */
[----:B------:R-:W-:Y:S02]  /*3470*/  VIADD R33, R33, UR28 ;  /* 0x0000001c21217c36 */ /* 0x000fe40008000000 */
[----:B------:R-:W-:-:S03]  /*3480*/  IMAD R26, R42, UR5, R26 ;  /* 0x000000052a1a7c24 */ /* 0x000fc6000f8e021a */
[----:B------:R-:W-:Y:S01]  /*3490*/  LEA R33, R33, UR6, 0x4 ;  /* 0x0000000621217c11 */ /* 0x000fe2000f8e20ff */
[----:B------:R-:W-:Y:S02]  /*34a0*/  IMAD.IADD R27, R29, 0x1, R26 ;  /* 0x000000011d1b7824 */ /* 0x000fe400078e021a */
[----:B------:R-:W-:-:S04]  /*34b0*/  IMAD.MOV.U32 R26, RZ, RZ, R28 ;  /* 0x000000ffff1a7224 */ /* 0x000fc800078e001c */
[----:B------:R-:W-:Y:S01]  /*34c0*/  IMAD.WIDE R26, R41, 0x8, R26 ;  /* 0x00000008291a7825 */ /* 0x000fe200078e021a */
[----:B-1----:R-:W-:-:S03]  /*34d0*/  ISETP.GE.AND P6, PT, R3, 0x2, PT ;  /* 0x000000020300780c */ /* 0x002fc60003fc6270 */
[----:B------:R-:W-:Y:S01]  /*34e0*/  IMAD.SHL.U32 R3, R21, 0x4, RZ ;  /* 0x0000000415037824 */ /* 0x000fe200078e00ff */
[----:B------:R-:W-:Y:S02]  /*34f0*/  IADD3 R46, P0, R26, R22, RZ ;  /* 0x000000161a2e7210 */ /* 0x000fe40007f1e0ff */
[----:B------:R-:W-:Y:S01]  /*3500*/  ISETP.NE.OR P1, PT, RZ, UR10, !P6 ;  /* 0x0000000aff007c0c */ /* 0x000fe2000f725670 */
[----:B------:R-:W-:Y:S02]  /*3510*/  IMAD R3, R3, 0x120, RZ ;  /* 0x0000012003037824 */ /* 0x000fe400078e02ff */
[----:B------:R-:W-:Y:S02]  /*3520*/  IMAD.X R47, R27, 0x1, R23, P0 ;  /* 0x000000011b2f7824 */ /* 0x000fe400000e0617 */
[----:B------:R-:W-:-:S08]  /*3530*/  IMAD R32, R32, 0x8, R3 ;  /* 0x0000000820207824 */ /* 0x000fd000078e0203 */
[----:B------:R-:W-:Y:S05]  /*3540*/  @P1 BRA `(.L_x_15) ;  /* 0x0000000000681947 */ /* 0x000fea0003800000 */
[----:B------:R-:W-:-:S13]  /*3550*/  ISETP.NE.AND P0, PT, R2, R44, PT ;  /* 0x0000002c0200720c */ /* 0x000fda0003f05270 */
[----:B------:R-:W-:Y:S06]  /*3560*/  BAR.RED.AND.DEFER_BLOCKING 0x0, P0 ;  /* 0x0000000000007b1d */ /* 0x000fec0000014400 */
[----:B------:R-:W1:Y:S02]  /*3570*/  B2R.RESULT RZ, P0 ;  /* 0x0000000000ff731c */ /* 0x000e640000004000 */
[----:B-1----:R-:W-:Y:S05]  /*3580*/  @!P0 BRA `(.L_x_16) ;  /* 0x0000000000308947 */ /* 0x002fea0003800000 */
[----:B------:R-:W-:-:S13]  /*3590*/  ISETP.GT.AND P1, PT, R0, RZ, PT ;  /* 0x000000ff0000720c */ /* 0x000fda0003f24270 */
.L_x_18:
[----:B------:R-:W-:Y:S05]  /*35a0*/  YIELD ;  /* 0x0000000000007946 */ /* 0x000fea0003800000 */
[----:B-1---5:R-:W-:Y:S05]  /*35b0*/  @P1 BRA `(.L_x_17) ;  /* 0x0000000000101947 */ /* 0x022fea0003800000 */
[----:B------:R-:W-:Y:S02]  /*35c0*/  MOV R2, UR8 ;  /* 0x0000000800027c02 */ /* 0x000fe40008000f00 */
[----:B------:R-:W-:-:S05]  /*35d0*/  MOV R3, UR9 ;  /* 0x0000000900037c02 */ /* 0x000fca0008000f00 */
[----:B------:R1:W2:Y:S04]  /*35e0*/  LDG.E.STRONG.GPU R2, desc[UR24][R2.64] ;  /* 0x0000001802027981 */ /* 0x0002a8000c1ef900 */
[----:B--2---:R-:W-:Y:S01]  /*35f0*/  CCTL.IVALL ;  /* 0x00000000ff00798f */ /* 0x004fe20002000000 */
.L_x_17:
[----:B------:R-:W-:Y:S01]  /*3600*/  ISETP.NE.AND P0, PT, R2, R44, PT ;  /* 0x0000002c0200720c */ /* 0x000fe20003f05270 */
[----:B------:R-:W-:-:S12]  /*3610*/  WARPSYNC.ALL ;  /* 0x0000000000007948 */ /* 0x000fd80003800000 */
[----:B------:R-:W-:Y:S06]  /*3620*/  BAR.RED.AND.DEFER_BLOCKING 0x0, P0 ;  /* 0x0000000000007b1d */ /* 0x000fec0000014400 */
[----:B------:R-:W2:Y:S02]  /*3630*/  B2R.RESULT RZ, P0 ;  /* 0x0000000000ff731c */ /* 0x000ea40000004000 */
[----:B--2---:R-:W-:Y:S05]  /*3640*/  @P0 BRA `(.L_x_18) ;  /* 0xfffffffc00d40947 */ /* 0x004fea000383ffff */
.L_x_16:
[----:B------:R-:W-:Y:S05]  /*3650*/  WARPSYNC.ALL ;  /* 0x0000000000007948 */ /* 0x000fea0003800000 */
[----:B------:R-:W-:Y:S06]  /*3660*/  BAR.SYNC.DEFER_BLOCKING 0x0 ;  /* 0x0000000000007b1d */ /* 0x000fec0000010000 */
[----:B------:R-:W-:Y:S01]  /*3670*/  @!PT LDS RZ, [RZ] ;  /* 0x00000000fffff984 */ /* 0x000fe20000000800 */
[----:B------:R-:W-:Y:S01]  /*3680*/  @!PT LDS RZ, [RZ] ;  /* 0x00000000fffff984 */ /* 0x000fe20000000800 */
[----:B------:R-:W-:Y:S01]  /*3690*/  @!PT LDS RZ, [RZ] ;  /* 0x00000000fffff984 */ /* 0x000fe20000000800 */
[----:B------:R-:W-:Y:S01]  /*36a0*/  @!PT LDS RZ, [RZ] ;  /* 0x00000000fffff984 */ /* 0x000fe20000000800 */
[----:B------:R-:W-:Y:S06]  /*36b0*/  MEMBAR.SC.GPU ;  /* 0x0000000000007992 */ /* 0x000fec0000002000 */
[----:B------:R-:W-:-:S00]  /*36c0*/  ERRBAR ;  /* 0x00000000000079ab */ /* 0x000fc00000000000 */
[----:B------:R-:W-:Y:S06]  /*36d0*/  CGAERRBAR ;  /* 0x00000000000075ab */ /* 0x000fec0000000000 */
[----:B------:R-:W-:Y:S01]  /*36e0*/  CCTL.IVALL ;  /* 0x00000000ff00798f */ /* 0x000fe20002000000 */
.L_x_15:
[----:B------:R-:W2:Y:S01]  /*36f0*/  S2UR UR6, SR_CgaCtaId ;  /* 0x00000000000679c3 */ /* 0x000ea20000008800 */
[----:B------:R-:W-:Y:S01]  /*3700*/  DSETP.NEU.AND P0, PT, R34, RZ, PT ;  /* 0x000000ff2200722a */ /* 0x000fe20003f0d000 */
[----:B------:R-:W-:Y:S01]  /*3710*/  UMOV UR4, 0x400 ;  /* 0x0000040000047882 */ /* 0x000fe20000000000 */
[----:B------:R-:W-:Y:S01]  /*3720*/  BSSY B1, `(.L_x_19) ;  /* 0x00000be000017945 */ /* 0x000fe20003800000 */
[----:B--2---:R-:W-:-:S11]  /*3730*/  ULEA UR6, UR6, UR4, 0x18 ;  /* 0x0000000406067291 */ /* 0x004fd6000f8ec03f */
[----:B------:R-:W-:Y:S05]  /*3740*/  @!P0 BRA `(.L_x_20) ;  /* 0x0000000400c48947 */ /* 0x000fea0003800000 */
[----:B-1----:R-:W1:Y:S01]  /*3750*/  LDC.64 R2, c[0x0][0x210] ;  /* 0x00008400ff027b82 */ /* 0x002e620000000a00 */
[----:B------:R-:W-:Y:S01]  /*3760*/  VIADD R40, R42, 0x1 ;  /* 0x000000012a287836 */ /* 0x000fe20000000000 */
[----:B------:R-:W-:-:S06]  /*3770*/  CS2R R30, SRZ ;  /* 0x00000000001e7805 */ /* 0x000fcc000001ff00 */
[----:B------:R-:W2:Y:S01]  /*3780*/  LDC.64 R20, c[0x0][0x288] ;  /* 0x0000a200ff147b82 */ /* 0x000ea20000000a00 */
[C---:B------:R-:W-:Y:S01]  /*3790*/  VIADD R39, R42.reuse, 0x2 ;  /* 0x000000022a277836 */ /* 0x040fe20000000000 */
[-C--:B-1----:R-:W-:Y:S02]  /*37a0*/  ISETP.LT.AND P0, PT, R42, R2.reuse, P5 ;  /* 0x000000022a00720c */ /* 0x082fe40002f01270 */
[-C--:B------:R-:W-:Y:S02]  /*37b0*/  ISETP.LT.AND P3, PT, R40, R2.reuse, P5 ;  /* 0x000000022800720c */ /* 0x080fe40002f61270 */
[----:B------:R-:W-:Y:S02]  /*37c0*/  CS2R R28, SRZ ;  /* 0x00000000001c7805 */ /* 0x000fe4000001ff00 */
[----:B------:R-:W-:Y:S01]  /*37d0*/  ISETP.LT.AND P2, PT, R39, R2, P5 ;  /* 0x000000022700720c */ /* 0x000fe20002f41270 */
[----:B------:R-:W-:-:S06]  /*37e0*/  VIADD R38, R42, 0x3 ;  /* 0x000000032a267836 */ /* 0x000fcc0000000000 */
[----:B------:R-:W3:Y:S01]  /*37f0*/  @P0 LDG.E.LTC128B.64 R30, desc[UR24][R46.64] ;  /* 0x000000182e1e0981 */ /* 0x000ee2000c1e1b20 */
[----:B--2---:R-:W-:Y:S02]  /*3800*/  IADD3 R52, P0, R46, R20, RZ ;  /* 0x000000142e347210 */ /* 0x004fe40007f1e0ff */
[----:B------:R-:W-:Y:S02]  /*3810*/  CS2R R26, SRZ ;  /* 0x00000000001a7805 */ /* 0x000fe4000001ff00 */
[----:B------:R-:W-:Y:S02]  /*3820*/  ISETP.LT.AND P1, PT, R38, R2, P5 ;  /* 0x000000022600720c */ /* 0x000fe40002f21270 */
[----:B------:R-:W-:Y:S01]  /*3830*/  CS2R R24, SRZ ;  /* 0x0000000000187805 */ /* 0x000fe2000001ff00 */
[----:B------:R-:W-:Y:S01]  /*3840*/  IMAD.X R53, R47, 0x1, R21, P0 ;  /* 0x000000012f357824 */ /* 0x000fe200000e0615 */
[----:B------:R-:W-:-:S04]  /*3850*/  IADD3 R50, P0, R52, R20, RZ ;  /* 0x0000001434327210 */ /* 0x000fc80007f1e0ff */
[----:B------:R-:W2:Y:S01]  /*3860*/  @P3 LDG.E.LTC128B.64 R28, desc[UR24][R52.64] ;  /* 0x00000018341c3981 */ /* 0x000ea2000c1e1b20 */
[----:B------:R-:W-:Y:S01]  /*3870*/  IMAD.X R51, R53, 0x1, R21, P0 ;  /* 0x0000000135337824 */ /* 0x000fe200000e0615 */
[----:B------:R-:W-:-:S04]  /*3880*/  IADD3 R48, P0, R50, R20, RZ ;  /* 0x0000001432307210 */ /* 0x000fc80007f1e0ff */
[----:B------:R-:W4:Y:S01]  /*3890*/  @P2 LDG.E.LTC128B.64 R26, desc[UR24][R50.64] ;  /* 0x00000018321a2981 */ /* 0x000f22000c1e1b20 */
[----:B------:R-:W-:-:S05]  /*38a0*/  IMAD.X R49, R51, 0x1, R21, P0 ;  /* 0x0000000133317824 */ /* 0x000fca00000e0615 */
[----:B------:R-:W4:Y:S01]  /*38b0*/  @P1 LDG.E.LTC128B.64 R24, desc[UR24][R48.64] ;  /* 0x0000001830181981 */ /* 0x000f22000c1e1b20 */
[----:B------:R-:W-:Y:S05]  /*38c0*/  WARPSYNC.ALL ;  /* 0x0000000000007948 */ /* 0x000fea0003800000 */
[----:B------:R-:W-:Y:S06]  /*38d0*/  BAR.SYNC.DEFER_BLOCKING 0x0 ;  /* 0x0000000000007b1d */ /* 0x000fec0000010000 */
[----:B------:R-:W-:-:S04]  /*38e0*/  DEPBAR.LE SB5, 0x2 ;  /* 0x0000d0800000791a */ /* 0x000fc80000000000 */
[----:B------:R-:W-:Y:S04]  /*38f0*/  STS.128 [R33], R4 ;  /* 0x0000000421007388 */ /* 0x000fe80000000c00 */
[----:B------:R-:W-:Y:S01]  /*3900*/  STS.128 [R33+0x40], R8 ;  /* 0x0000400821007388 */ /* 0x000fe20000000c00 */
[----:B------:R-:W-:Y:S06]  /*3910*/  BAR.SYNC.DEFER_BLOCKING 0x0 ;  /* 0x0000000000007b1d */ /* 0x000fec0000010000 */
[----:B------:R-:W1:Y:S04]  /*3920*/  LDS.64 R10, [R32+UR6] ;  /* 0x00000006200a7984 */ /* 0x000e680008000a00 */
[----:B------:R-:W1:Y:S04]  /*3930*/  LDS.64 R8, [R32+UR6+0x120] ;  /* 0x0001200620087984 */ /* 0x000e680008000a00 */
[----:B------:R-:W1:Y:S04]  /*3940*/  LDS.64 R6, [R32+UR6+0x240] ;  /* 0x0002400620067984 */ /* 0x000e680008000a00 */
[----:B------:R-:W1:Y:S01]  /*3950*/  LDS.64 R4, [R32+UR6+0x360] ;  /* 0x0003600620047984 */ /* 0x000e620008000a00 */
[----:B------:R-:W-:-:S02]  /*3960*/  ISETP.EQ.U32.AND P0, PT, R22, RZ, PT ;  /* 0x000000ff1600720c */ /* 0x000fc40003f02070 */
[----:B------:R-:W-:-:S04]  /*3970*/  ISETP.GE.AND P1, PT, R41, R3, PT ;  /* 0x000000032900720c */ /* 0x000fc80003f26270 */
[----:B------:R-:W-:Y:S01]  /*3980*/  ISETP.EQ.OR.EX P4, PT, R23, RZ, P1, P0 ;  /* 0x000000ff1700720c */ /* 0x000fe20000f82700 */
[-C--:B-1----:R-:W-:Y:S02]  /*3990*/  DMUL R10, R10, R36.reuse ;  /* 0x000000240a0a7228 */ /* 0x082fe40000000000 */
[-C--:B------:R-:W-:Y:S02]  /*39a0*/  DMUL R8, R8, R36.reuse ;  /* 0x0000002408087228 */ /* 0x080fe40000000000 */
[-C--:B------:R-:W-:Y:S02]  /*39b0*/  DMUL R6, R6, R36.reuse ;  /* 0x0000002406067228 */ /* 0x080fe40000000000 */
[----:B------:R-:W-:Y:S01]  /*39c0*/  DMUL R4, R4, R36 ;  /* 0x0000002404047228 */ /* 0x000fe20000000000 */
[----:B------:R-:W-:Y:S01]  /*39d0*/  BSSY B0, `(.L_x_21) ;  /* 0x0000018000007945 */ /* 0x000fe20003800000 */
[----:B---3--:R-:W-:Y:S02]  /*39e0*/  IMAD.MOV.U32 R22, RZ, RZ, R30 ;  /* 0x000000ffff167224 */ /* 0x008fe400078e001e */
[----:B------:R-:W-:-:S06]  /*39f0*/  IMAD.MOV.U32 R23, RZ, RZ, R31 ;  /* 0x000000ffff177224 */ /* 0x000fcc00078e001f */
[----:B------:R-:W-:Y:S01]  /*3a00*/  DFMA R10, R22, R34, R10 ;  /* 0x00000022160a722b */ /* 0x000fe2000000000a */
[----:B--2---:R-:W-:Y:S02]  /*3a10*/  IMAD.MOV.U32 R22, RZ, RZ, R28 ;  /* 0x000000ffff167224 */ /* 0x004fe400078e001c */
[----:B------:R-:W-:-:S06]  /*3a20*/  IMAD.MOV.U32 R23, RZ, RZ, R29 ;  /* 0x000000ffff177224 */ /* 0x000fcc00078e001d */
[----:B------:R-:W-:Y:S01]  /*3a30*/  DFMA R8, R22, R34, R8 ;  /* 0x000000221608722b */ /* 0x000fe20000000008 */
[----:B----4-:R-:W-:Y:S02]  /*3a40*/  IMAD.MOV.U32 R22, RZ, RZ, R26 ;  /* 0x000000ffff167224 */ /* 0x010fe400078e001a */
[----:B------:R-:W-:-:S06]  /*3a50*/  IMAD.MOV.U32 R23, RZ, RZ, R27 ;  /* 0x000000ffff177224 */ /* 0x000fcc00078e001b */
[----:B------:R-:W-:Y:S01]  /*3a60*/  DFMA R6, R22, R34, R6 ;  /* 0x000000221606722b */ /* 0x000fe20000000006 */
[----:B------:R-:W-:Y:S02]  /*3a70*/  IMAD.MOV.U32 R22, RZ, RZ, R24 ;  /* 0x000000ffff167224 */ /* 0x000fe400078e0018 */
[----:B------:R-:W-:-:S06]  /*3a80*/  IMAD.MOV.U32 R23, RZ, RZ, R25 ;  /* 0x000000ffff177224 */ /* 0x000fcc00078e0019 */
[----:B------:R-:W-:Y:S01]  /*3a90*/  DFMA R4, R22, R34, R4 ;  /* 0x000000221604722b */ /* 0x000fe20000000004 */
[----:B------:R-:W-:Y:S10]  /*3aa0*/  @P4 BRA `(.L_x_22) ;  /* 0x0000000000284947 */ /* 0x000ff40003800000 */
[-C--:B------:R-:W-:Y:S02]  /*3ab0*/  ISETP.GE.AND P2, PT, R42, R2.reuse, PT ;  /* 0x000000022a00720c */ /* 0x080fe40003f46270 */
[-C--:B------:R-:W-:Y:S02]  /*3ac0*/  ISETP.GE.AND P1, PT, R40, R2.reuse, PT ;  /* 0x000000022800720c */ /* 0x080fe40003f26270 */
[-C--:B------:R-:W-:Y:S02]  /*3ad0*/  ISETP.GE.AND P0, PT, R39, R2.reuse, PT ;  /* 0x000000022700720c */ /* 0x080fe40003f06270 */
[----:B------:R-:W-:-:S07]  /*3ae0*/  ISETP.GE.AND P3, PT, R38, R2, PT ;  /* 0x000000022600720c */ /* 0x000fce0003f66270 */
[----:B------:R-:W-:Y:S02]  /*3af0*/  @!P2 IMAD.MOV.U32 R22, RZ, RZ, R46 ;  /* 0x000000ffff16a224 */ /* 0x000fe400078e002e */
[----:B------:R-:W-:-:S05]  /*3b00*/  @!P2 IMAD.MOV.U32 R23, RZ, RZ, R47 ;  /* 0x000000ffff17a224 */ /* 0x000fca00078e002f */
[----:B------:R1:W-:Y:S04]  /*3b10*/  @!P2 ST.E.64 desc[UR24][R22.64], R10 ;  /* 0x0000000a1600a985 */ /* 0x0003e8000c101b18 */
[----:B------:R1:W-:Y:S04]  /*3b20*/  @!P1 ST.E.64 desc[UR24][R52.64], R8 ;  /* 0x0000000834009985 */ /* 0x0003e8000c101b18 */
[----:B------:R1:W-:Y:S04]  /*3b30*/  @!P0 ST.E.64 desc[UR24][R50.64], R6 ;  /* 0x0000000632008985 */ /* 0x0003e8000c101b18 */
[----:B------:R1:W-:Y:S02]  /*3b40*/  @!P3 ST.E.64 desc[UR24][R48.64], R4 ;  /* 0x000000043000b985 */ /* 0x0003e4000c101b18 */
.L_x_22:
[----:B------:R-:W-:Y:S05]  /*3b50*/  BSYNC B0 ;  /* 0x0000000000007941 */ /* 0x000fea0003800000 */
.L_x_21:
[----:B------:R-:W-:Y:S01]  /*3b60*/  ULDC.64 UR4, c[0x0][0x2a0] ;  /* 0x0000a80000047ab9 */ /* 0x000fe20000000a00 */
[----:B-1----:R-:W-:Y:S01]  /*3b70*/  VIADD R5, R42, 0x8 ;  /* 0x000000082a057836 */ /* 0x002fe20000000000 */
[----:B------:R-:W-:Y:S01]  /*3b80*/  IADD3 R10, P0, R46, UR4, RZ ;  /* 0x000000042e0a7c10 */ /* 0x000fe2000ff1e0ff */
[C---:B------:R-:W-:Y:S02]  /*3b90*/  VIADD R4, R42.reuse, 0x9 ;  /* 0x000000092a047836 */ /* 0x040fe40000000000 */
[C---:B------:R-:W-:Y:S01]  /*3ba0*/  VIADD R3, R42.reuse, 0xa ;  /* 0x0000000a2a037836 */ /* 0x040fe20000000000 */
[----:B------:R-:W-:Y:S01]  /*3bb0*/  IADD3.X R11, R47, UR5, RZ, P0, !PT ;  /* 0x000000052f0b7c10 */ /* 0x000fe200087fe4ff */
[----:B------:R-:W-:Y:S01]  /*3bc0*/  VIADD R42, R42, 0xb ;  /* 0x0000000b2a2a7836 */ /* 0x000fe20000000000 */
[----:B------:R-:W-:Y:S02]  /*3bd0*/  IADD3 R8, P0, R10, R20, RZ ;  /* 0x000000140a087210 */ /* 0x000fe40007f1e0ff */
[----:B------:R-:W-:-:S02]  /*3be0*/  ISETP.LT.AND P3, PT, R5, R2, P5 ;  /* 0x000000020500720c */ /* 0x000fc40002f61270 */
[----:B------:R-:W-:Y:S01]  /*3bf0*/  IADD3 R6, P1, R8, R20, RZ ;  /* 0x0000001408067210 */ /* 0x000fe20007f3e0ff */
[--C-:B------:R-:W-:Y:S01]  /*3c00*/  IMAD.X R9, R11, 0x1, R21.reuse, P0 ;  /* 0x000000010b097824 */ /* 0x100fe200000e0615 */
[----:B------:R-:W-:Y:S02]  /*3c10*/  ISETP.LT.AND P2, PT, R4, R2, P5 ;  /* 0x000000020400720c */ /* 0x000fe40002f41270 */
[----:B------:R-:W-:Y:S01]  /*3c20*/  IADD3 R20, P0, R6, R20, RZ ;  /* 0x0000001406147210 */ /* 0x000fe20007f1e0ff */
[----:B------:R-:W-:Y:S01]  /*3c30*/  IMAD.X R7, R9, 0x1, R21, P1 ;  /* 0x0000000109077824 */ /* 0x000fe200008e0615 */
[----:B------:R-:W-:-:S03]  /*3c40*/  ISETP.LT.AND P1, PT, R3, R2, P5 ;  /* 0x000000020300720c */ /* 0x000fc60002f21270 */
[----:B------:R-:W-:Y:S01]  /*3c50*/  IMAD.X R21, R7, 0x1, R21, P0 ;  /* 0x0000000107157824 */ /* 0x000fe200000e0615 */
[----:B------:R-:W-:Y:S01]  /*3c60*/  ISETP.LT.AND P0, PT, R42, R2, P5 ;  /* 0x000000022a00720c */ /* 0x000fe20002f01270 */
[----:B------:R-:W2:Y:S04]  /*3c70*/  @P3 LDG.E.LTC128B.64 R30, desc[UR24][R10.64] ;  /* 0x000000180a1e3981 */ /* 0x000ea8000c1e1b20 */
[----:B------:R-:W3:Y:S04]  /*3c80*/  @P2 LDG.E.LTC128B.64 R28, desc[UR24][R8.64] ;  /* 0x00000018081c2981 */ /* 0x000ee8000c1e1b20 */
[----:B------:R-:W4:Y:S04]  /*3c90*/  @P1 LDG.E.LTC128B.64 R26, desc[UR24][R6.64] ;  /* 0x00000018061a1981 */ /* 0x000f28000c1e1b20 */
[----:B------:R-:W4:Y:S01]  /*3ca0*/  @P0 LDG.E.LTC128B.64 R24, desc[UR24][R20.64] ;  /* 0x0000001814180981 */ /* 0x000f22000c1e1b20 */
[----:B------:R-:W-:Y:S06]  /*3cb0*/  BAR.SYNC.DEFER_BLOCKING 0x0 ;  /* 0x0000000000007b1d */ /* 0x000fec0000010000 */
[----:B-----5:R-:W-:Y:S04]  /*3cc0*/  STS.128 [R33], R16 ;  /* 0x0000001021007388 */ /* 0x020fe80000000c00 */
[----:B------:R-:W-:Y:S01]  /*3cd0*/  STS.128 [R33+0x40], R12 ;  /* 0x0000400c21007388 */ /* 0x000fe20000000c00 */
[----:B------:R-:W-:Y:S06]  /*3ce0*/  BAR.SYNC.DEFER_BLOCKING 0x0 ;  /* 0x0000000000007b1d */ /* 0x000fec0000010000 */
[----:B------:R-:W1:Y:S04]  /*3cf0*/  LDS.64 R16, [R32+UR6] ;  /* 0x0000000620107984 */ /* 0x000e680008000a00 */
[----:B------:R-:W1:Y:S04]  /*3d00*/  LDS.64 R14, [R32+UR6+0x120] ;  /* 0x00012006200e7984 */ /* 0x000e680008000a00 */
[----:B------:R-:W1:Y:S04]  /*3d10*/  LDS.64 R12, [R32+UR6+0x240] ;  /* 0x00024006200c7984 */ /* 0x000e680008000a00 */
[----:B------:R-:W1:Y:S02]  /*3d20*/  LDS.64 R32, [R32+UR6+0x360] ;  /* 0x0003600620207984 */ /* 0x000e640008000a00 */
[----:B-1----:R-:W-:-:S02]  /*3d30*/  DMUL R16, R16, R36 ;  /* 0x0000002410107228 */ /* 0x002fc40000000000 */
[-C--:B------:R-:W-:Y:S02]  /*3d40*/  DMUL R14, R14, R36.reuse ;  /* 0x000000240e0e7228 */ /* 0x080fe40000000000 */
[-C--:B------:R-:W-:Y:S02]  /*3d50*/  DMUL R12, R12, R36.reuse ;  /* 0x000000240c0c7228 */ /* 0x080fe40000000000 */
[----:B------:R-:W-:Y:S02]  /*3d60*/  DMUL R32, R32, R36 ;  /* 0x0000002420207228 */ /* 0x000fe40000000000 */
[-C--:B--2---:R-:W-:Y:S02]  /*3d70*/  DFMA R16, R30, R34.reuse, R16 ;  /* 0x000000221e10722b */ /* 0x084fe40000000010 */
[-C--:B---3--:R-:W-:Y:S02]  /*3d80*/  DFMA R14, R28, R34.reuse, R14 ;  /* 0x000000221c0e722b */ /* 0x088fe4000000000e */
[----:B----4-:R-:W-:-:S02]  /*3d90*/  DFMA R12, R26, R34, R12 ;  /* 0x000000221a0c722b */ /* 0x010fc4000000000c */
[----:B------:R-:W-:Y:S01]  /*3da0*/  DFMA R24, R24, R34, R32 ;  /* 0x000000221818722b */ /* 0x000fe20000000020 */
[----:B------:R-:W-:Y:S10]  /*3db0*/  @P4 BRA `(.L_x_23) ;  /* 0x0000000400504947 */ /* 0x000ff40003800000 */
[-C--:B------:R-:W-:Y:S02]  /*3dc0*/  ISETP.GE.AND P2, PT, R5, R2.reuse, PT ;  /* 0x000000020500720c */ /* 0x080fe40003f46270 */
[-C--:B------:R-:W-:Y:S02]  /*3dd0*/  ISETP.GE.AND P1, PT, R4, R2.reuse, PT ;  /* 0x000000020400720c */ /* 0x080fe40003f26270 */
[----:B------:R-:W-:-:S09]  /*3de0*/  ISETP.GE.AND P0, PT, R3, R2, PT ;  /* 0x000000020300720c */ /* 0x000fd20003f06270 */
[----:B------:R1:W-:Y:S04]  /*3df0*/  @!P2 ST.E.64 desc[UR24][R10.64], R16 ;  /* 0x000000100a00a985 */ /* 0x0003e8000c101b18 */
[----:B------:R1:W-:Y:S04]  /*3e00*/  @!P1 ST.E.64 desc[UR24][R8.64], R14 ;  /* 0x0000000e08009985 */ /* 0x0003e8000c101b18 */
[----:B------:R1:W-:Y:S01]  /*3e10*/  @!P0 ST.E.64 desc[UR24][R6.64], R12 ;  /* 0x0000000c06008985 */ /* 0x0003e2000c101b18 */
[----:B------:R-:W-:-:S13]  /*3e20*/  ISETP.GE.AND P0, PT, R42, R2, PT ;  /* 0x000000022a00720c */ /* 0x000fda0003f06270 */
[----:B------:R-:W-:Y:S05]  /*3e30*/  @P0 BRA `(.L_x_23) ;  /* 0x0000000400300947 */ /* 0x000fea0003800000 */
[----:B------:R2:W-:Y:S01]  /*3e40*/  ST.E.64 desc[UR24][R20.64], R24 ;  /* 0x0000001814007985 */ /* 0x0005e2000c101b18 */
[----:B------:R-:W-:Y:S05]  /*3e50*/  BRA `(.L_x_23) ;  /* 0x0000000400287947 */ /* 0x000fea0003800000 */
.L_x_20:
[----:B------:R-:W-:Y:S05]  /*3e60*/  WARPSYNC.ALL ;  /* 0x0000000000007948 */ /* 0x000fea0003800000 */
[----:B------:R-:W-:Y:S06]  /*3e70*/  BAR.SYNC.DEFER_BLOCKING 0x0 ;  /* 0x0000000000007b1d */ /* 0x000fec0000010000 */
[----:B------:R-:W-:Y:S01]  /*3e80*/  BSSY B0, `(.L_x_24) ;  /* 0x0000023000007945 */ /* 0x000fe20003800000 */
[----:B------:R-:W-:-:S04]  /*3e90*/  DEPBAR.LE SB5, 0x2 ;  /* 0x0000d0800000791a */ /* 0x000fc80000000000 */
[----:B------:R2:W-:Y:S04]  /*3ea0*/  STS.128 [R33], R4 ;  /* 0x0000000421007388 */ /* 0x0005e80000000c00 */
[----:B------:R2:W-:Y:S01]  /*3eb0*/  STS.128 [R33+0x40], R8 ;  /* 0x0000400821007388 */ /* 0x0005e20000000c00 */
[----:B------:R-:W-:Y:S06]  /*3ec0*/  BAR.SYNC.DEFER_BLOCKING 0x0 ;  /* 0x0000000000007b1d */ /* 0x000fec0000010000 */
[----:B------:R-:W-:Y:S05]  /*3ed0*/  @!P5 BRA `(.L_x_25) ;  /* 0x000000000074d947 */ /* 0x000fea0003800000 */
[----:B------:R-:W-:Y:S01]  /*3ee0*/  ULDC UR7, c[0x0][0x210] ;  /* 0x0000840000077ab9 */ /* 0x000fe20000000800 */
[----:B--2---:R-:W2:Y:S01]  /*3ef0*/  LDS.64 R10, [R32+UR6+0x120] ;  /* 0x00012006200a7984 */ /* 0x004ea20008000a00 */
[C---:B------:R-:W-:Y:S01]  /*3f00*/  ISETP.GE.AND P0, PT, R42.reuse, UR7, PT ;  /* 0x000000072a007c0c */ /* 0x040fe2000bf06270 */
[C---:B------:R-:W-:Y:S01]  /*3f10*/  VIADD R2, R42.reuse, 0x1 ;  /* 0x000000012a027836 */ /* 0x040fe20000000000 */
[----:B------:R-:W-:Y:S01]  /*3f20*/  ULDC.64 UR4, c[0x0][0x288] ;  /* 0x0000a20000047ab9 */ /* 0x000fe20000000a00 */
[----:B------:R-:W3:Y:S01]  /*3f30*/  LDS.64 R8, [R32+UR6+0x240] ;  /* 0x0002400620087984 */ /* 0x000ee20008000a00 */
[----:B-1----:R-:W-:Y:S01]  /*3f40*/  VIADD R3, R42, 0x2 ;  /* 0x000000022a037836 */ /* 0x002fe20000000000 */
[----:B------:R-:W-:Y:S02]  /*3f50*/  IADD3 R20, P4, R46, UR4, RZ ;  /* 0x000000042e147c10 */ /* 0x000fe4000ff9e0ff */
[----:B------:R-:W1:Y:S01]  /*3f60*/  LDS.64 R6, [R32+UR6+0x360] ;  /* 0x0003600620067984 */ /* 0x000e620008000a00 */
[----:B------:R-:W-:Y:S01]  /*3f70*/  ISETP.GE.AND P3, PT, R2, UR7, PT ;  /* 0x0000000702007c0c */ /* 0x000fe2000bf66270 */
[----:B------:R-:W-:Y:S01]  /*3f80*/  VIADD R2, R42, 0x3 ;  /* 0x000000032a027836 */ /* 0x000fe20000000000 */
[----:B------:R-:W-:-:S02]  /*3f90*/  ISETP.GE.AND P2, PT, R3, UR7, PT ;  /* 0x0000000703007c0c */ /* 0x000fc4000bf46270 */
[----:B------:R-:W-:Y:S01]  /*3fa0*/  IADD3.X R21, R47, UR5, RZ, P4, !PT ;  /* 0x000000052f157c10 */ /* 0x000fe2000a7fe4ff */
[----:B------:R-:W4:Y:S01]  /*3fb0*/  @!P0 LDS.64 R4, [R32+UR6] ;  /* 0x0000000620048984 */ /* 0x000f220008000a00 */
[----:B------:R-:W-:Y:S01]  /*3fc0*/  ISETP.GE.AND P1, PT, R2, UR7, PT ;  /* 0x0000000702007c0c */ /* 0x000fe2000bf26270 */
[----:B------:R-:W-:Y:S01]  /*3fd0*/  @!P0 IMAD.MOV.U32 R24, RZ, RZ, R46 ;  /* 0x000000ffff188224 */ /* 0x000fe200078e002e */
[----:B------:R-:W-:Y:S01]  /*3fe0*/  IADD3 R22, P4, R20, UR4, RZ ;  /* 0x0000000414167c10 */ /* 0x000fe2000ff9e0ff */
[----:B------:R-:W-:-:S03]  /*3ff0*/  @!P0 IMAD.MOV.U32 R25, RZ, RZ, R47 ;  /* 0x000000ffff198224 */ /* 0x000fc600078e002f */
[----:B------:R-:W-:Y:S02]  /*4000*/  IADD3.X R23, R21, UR5, RZ, P4, !PT ;  /* 0x0000000515177c10 */ /* 0x000fe4000a7fe4ff */
[----:B------:R-:W-:-:S04]  /*4010*/  IADD3 R2, P4, R22, UR4, RZ ;  /* 0x0000000416027c10 */ /* 0x000fc8000ff9e0ff */
[----:B------:R-:W-:Y:S01]  /*4020*/  IADD3.X R3, R23, UR5, RZ, P4, !PT ;  /* 0x0000000517037c10 */ /* 0x000fe2000a7fe4ff */
[-C--:B--2---:R-:W-:Y:S02]  /*4030*/  @!P3 DMUL R10, R10, R36.reuse ;  /* 0x000000240a0ab228 */ /* 0x084fe40000000000 */
[-C--:B---3--:R-:W-:Y:S02]  /*4040*/  @!P2 DMUL R8, R8, R36.reuse ;  /* 0x000000240808a228 */ /* 0x088fe40000000000 */
[-C--:B-1----:R-:W-:Y:S02]  /*4050*/  @!P1 DMUL R6, R6, R36.reuse ;  /* 0x0000002406069228 */ /* 0x082fe40000000000 */
[----:B----4-:R-:W-:-:S07]  /*4060*/  @!P0 DMUL R4, R4, R36 ;  /* 0x0000002404048228 */ /* 0x010fce0000000000 */
[----:B------:R3:W-:Y:S04]  /*4070*/  @!P0 ST.E.64 desc[UR24][R24.64], R4 ;  /* 0x0000000418008985 */ /* 0x0007e8000c101b18 */
[----:B------:R3:W-:Y:S04]  /*4080*/  @!P3 ST.E.64 desc[UR24][R20.64], R10 ;  /* 0x0000000a1400b985 */ /* 0x0007e8000c101b18 */
[----:B------:R3:W-:Y:S04]  /*4090*/  @!P2 ST.E.64 desc[UR24][R22.64], R8 ;  /* 0x000000081600a985 */ /* 0x0007e8000c101b18 */
[----:B------:R3:W-:Y:S02]  /*40a0*/  @!P1 ST.E.64 desc[UR24][R2.64], R6 ;  /* 0x0000000602009985 */ /* 0x0007e4000c101b18 */
.L_x_25:
[----:B------:R-:W-:Y:S05]  /*40b0*/  BSYNC B0 ;  /* 0x0000000000007941 */ /* 0x000fea0003800000 */
.L_x_24:
[----:B------:R-:W-:Y:S06]  /*40c0*/  BAR.SYNC.DEFER_BLOCKING 0x0 ;  /* 0x0000000000007b1d */ /* 0x000fec0000010000 */
[----:B------:R-:W-:Y:S02]  /*40d0*/  ULDC.64 UR4, c[0x0][0x2a0] ;  /* 0x0000a80000047ab9 */ /* 0x000fe40000000a00 */
[----:B--23--:R-:W-:-:S04]  /*40e0*/  IADD3 R4, P0, R46, UR4, RZ ;  /* 0x000000042e047c10 */ /* 0x00cfc8000ff1e0ff */
[----:B------:R-:W-:Y:S01]  /*40f0*/  IADD3.X R5, R47, UR5, RZ, P0, !PT ;  /* 0x000000052f057c10 */ /* 0x000fe200087fe4ff */
[----:B-----5:R3:W-:Y:S04]  /*4100*/  STS.128 [R33], R16 ;  /* 0x0000001021007388 */ /* 0x0207e80000000c00 */
[----:B------:R3:W-:Y:S01]  /*4110*/  STS.128 [R33+0x40], R12 ;  /* 0x0000400c21007388 */ /* 0x0007e20000000c00 */
[----:B------:R-:W-:Y:S06]  /*4120*/  BAR.SYNC.DEFER_BLOCKING 0x0 ;  /* 0x0000000000007b1d */ /* 0x000fec0000010000 */
[----:B------:R-:W-:Y:S05]  /*4130*/  @!P5 BRA `(.L_x_23) ;  /* 0x000000000070d947 */ /* 0x000fea0003800000 */
[----:B------:R-:W2:Y:S01]  /*4140*/  LDS.64 R10, [R32+UR6] ;  /* 0x00000006200a7984 */ /* 0x000ea20008000a00 */
[C---:B------:R-:W-:Y:S01]  /*4150*/  VIADD R2, R42.reuse, 0x8 ;  /* 0x000000082a027836 */ /* 0x040fe20000000000 */
[----:B------:R-:W-:Y:S01]  /*4160*/  ULDC UR7, c[0x0][0x210] ;  /* 0x0000840000077ab9 */ /* 0x000fe20000000800 */
[----:B------:R-:W-:Y:S01]  /*4170*/  ULDC.64 UR4, c[0x0][0x288] ;  /* 0x0000a20000047ab9 */ /* 0x000fe20000000a00 */
[----:B------:R-:W4:Y:S01]  /*4180*/  LDS.64 R6, [R32+UR6+0x360] ;  /* 0x0003600620067984 */ /* 0x000f220008000a00 */
[----:B-1----:R-:W-:Y:S01]  /*4190*/  VIADD R3, R42, 0x9 ;  /* 0x000000092a037836 */ /* 0x002fe20000000000 */
[----:B------:R-:W-:Y:S01]  /*41a0*/  ISETP.GE.AND P4, PT, R2, UR7, PT ;  /* 0x0000000702007c0c */ /* 0x000fe2000bf86270 */
[----:B------:R-:W-:Y:S01]  /*41b0*/  VIADD R2, R42, 0xa ;  /* 0x0000000a2a027836 */ /* 0x000fe20000000000 */
[----:B------:R-:W1:Y:S01]  /*41c0*/  LDS.64 R8, [R32+UR6+0x120] ;  /* 0x0001200620087984 */ /* 0x000e620008000a00 */
[----:B---3--:R-:W-:Y:S01]  /*41d0*/  IADD3 R12, P0, R4, UR4, RZ ;  /* 0x00000004040c7c10 */ /* 0x008fe2000ff1e0ff */
[----:B------:R-:W-:Y:S01]  /*41e0*/  VIADD R42, R42, 0xb ;  /* 0x0000000b2a2a7836 */ /* 0x000fe20000000000 */
[----:B------:R-:W-:Y:S01]  /*41f0*/  ISETP.GE.AND P3, PT, R3, UR7, PT ;  /* 0x0000000703007c0c */ /* 0x000fe2000bf66270 */
[----:B------:R-:W3:Y:S01]  /*4200*/  LDS.64 R32, [R32+UR6+0x240] ;  /* 0x0002400620207984 */ /* 0x000ee20008000a00 */
[----:B------:R-:W-:-:S02]  /*4210*/  ISETP.GE.AND P2, PT, R2, UR7, PT ;  /* 0x0000000702007c0c */ /* 0x000fc4000bf46270 */
[----:B------:R-:W-:Y:S02]  /*4220*/  IADD3.X R13, R5, UR5, RZ, P0, !PT ;  /* 0x00000005050d7c10 */ /* 0x000fe400087fe4ff */
[----:B------:R-:W-:Y:S02]  /*4230*/  IADD3 R2, P0, R12, UR4, RZ ;  /* 0x000000040c027c10 */ /* 0x000fe4000ff1e0ff */
[----:B------:R-:W-:Y:S02]  /*4240*/  ISETP.GE.AND P1, PT, R42, UR7, PT ;  /* 0x000000072a007c0c */ /* 0x000fe4000bf26270 */
[----:B------:R-:W-:Y:S02]  /*4250*/  IADD3.X R3, R13, UR5, RZ, P0, !PT ;  /* 0x000000050d037c10 */ /* 0x000fe400087fe4ff */
[----:B------:R-:W-:-:S04]  /*4260*/  IADD3 R14, P0, R2, UR4, RZ ;  /* 0x00000004020e7c10 */ /* 0x000fc8000ff1e0ff */
[----:B------:R-:W-:Y:S01]  /*4270*/  IADD3.X R15, R3, UR5, RZ, P0, !PT ;  /* 0x00000005030f7c10 */ /* 0x000fe200087fe4ff */
[-C--:B--2---:R-:W-:Y:S02]  /*4280*/  DMUL R10, R10, R36.reuse ;  /* 0x000000240a0a7228 */ /* 0x084fe40000000000 */
[----:B----4-:R-:W-:-:S05]  /*4290*/  DMUL R6, R6, R36 ;  /* 0x0000002406067228 */ /* 0x010fca0000000000 */
[----:B------:R2:W-:Y:S01]  /*42a0*/  @!P4 ST.E.64 desc[UR24][R4.64], R10 ;  /* 0x0000000a0400c985 */ /* 0x0005e2000c101b18 */
[-C--:B-1----:R-:W-:Y:S02]  /*42b0*/  DMUL R8, R8, R36.reuse ;  /* 0x0000002408087228 */ /* 0x082fe40000000000 */
[----:B---3--:R-:W-:-:S05]  /*42c0*/  DMUL R32, R32, R36 ;  /* 0x0000002420207228 */ /* 0x008fca0000000000 */
[----:B------:R2:W-:Y:S04]  /*42d0*/  @!P3 ST.E.64 desc[UR24][R12.64], R8 ;  /* 0x000000080c00b985 */ /* 0x0005e8000c101b18 */
[----:B------:R2:W-:Y:S04]  /*42e0*/  @!P2 ST.E.64 desc[UR24][R2.64], R32 ;  /* 0x000000200200a985 */ /* 0x0005e8000c101b18 */
[----:B------:R2:W-:Y:S02]  /*42f0*/  @!P1 ST.E.64 desc[UR24][R14.64], R6 ;  /* 0x000000060e009985 */ /* 0x0005e4000c101b18 */
.L_x_23:
[----:B------:R-:W-:Y:S05]  /*4300*/  BSYNC B1 ;  /* 0x0000000000017941 */ /* 0x000fea0003800000 */
.L_x_19:
[----:B------:R-:W-:Y:S02]  /*4310*/  ULDC UR4, c[0x0][0x2f0] ;  /* 0x0000bc0000047ab9 */ /* 0x000fe40000000800 */
[----:B------:R-:W-:-:S13]  /*4320*/  ISETP.NE.AND P0, PT, RZ, UR4, PT ;  /* 0x00000004ff007c0c */ /* 0x000fda000bf05270 */
[----:B------:R-:W-:Y:S05]  /*4330*/  @P0 EXIT ;  /* 0x000000000000094d */ /* 0x000fea0003800000 */
[----:B------:R-:W-:Y:S05]  /*4340*/  @!P6 EXIT ;  /* 0x000000000000e94d */ /* 0x000fea0003800000 */
[----:B------:R-:W-:Y:S01]  /*4350*/  VIADD R44, R44, 0x1 ;  /* 0x000000012c2c7836 */ /* 0x000fe20000000000 */
[----:B------:R-:W-:Y:S01]  /*4360*/  ULDC UR4, c[0x0][0x224] ;  /* 0x0000890000047ab9 */ /* 0x000fe20000000800 */
[----:B------:R-:W-:-:S03]  /*4370*/  ISETP.GT.AND P1, PT, R0, RZ, PT ;  /* 0x000000ff0000720c */ /* 0x000fc60003f24270 */
[C---:B------:R-:W-:Y:S01]  /*4380*/  ISETP.NE.AND P0, PT, R44.reuse, UR4, PT ;  /* 0x000000042c007c0c */ /* 0x040fe2000bf05270 */
[----:B------:R-:W-:Y:S05]  /*4390*/  WARPSYNC.ALL ;  /* 0x0000000000007948 */ /* 0x000fea0003800000 */
[----:B------:R-:W-:Y:S01]  /*43a0*/  SEL R0, R44, RZ, P0 ;  /* 0x000000ff2c007207 */ /* 0x000fe20000000000 */
[----:B------:R-:W-:Y:S06]  /*43b0*/  BAR.SYNC.DEFER_BLOCKING 0x0 ;  /* 0x0000000000007b1d */ /* 0x000fec0000010000 */
[----:B------:R-:W-:Y:S05]  /*43c0*/  @P1 EXIT ;  /* 0x000000000000194d */ /* 0x000fea0003800000 */
[----:B--2---:R-:W-:Y:S02]  /*43d0*/  MOV R2, UR8 ;  /* 0x0000000800027c02 */ /* 0x004fe40008000f00 */
[----:B-1----:R-:W-:Y:S01]  /*43e0*/  MOV R3, UR9 ;  /* 0x0000000900037c02 */ /* 0x002fe20008000f00 */
[----:B------:R-:W-:Y:S01]  /*43f0*/  @!PT LDS RZ, [RZ] ;  /* 0x00000000fffff984 */ /* 0x000fe20000000800 */
[----:B------:R-:W-:Y:S01]  /*4400*/  @!PT LDS RZ, [RZ] ;  /* 0x00000000fffff984 */ /* 0x000fe20000000800 */
[----:B------:R-:W-:Y:S01]  /*4410*/  @!PT LDS RZ, [RZ] ;  /* 0x00000000fffff984 */ /* 0x000fe20000000800 */
[----:B------:R-:W-:Y:S01]  /*4420*/  @!PT LDS RZ, [RZ] ;  /* 0x00000000fffff984 */ /* 0x000fe20000000800 */
[----:B------:R-:W-:Y:S06]  /*4430*/  MEMBAR.ALL.GPU ;  /* 0x0000000000007992 */ /* 0x000fec000000a000 */
[----:B------:R-:W-:-:S00]  /*4440*/  ERRBAR ;  /* 0x00000000000079ab */ /* 0x000fc00000000000 */
[----:B------:R-:W-:Y:S06]  /*4450*/  CGAERRBAR ;  /* 0x00000000000075ab */ /* 0x000fec0000000000 */
[----:B------:R-:W-:Y:S01]  /*4460*/  STG.E.STRONG.GPU desc[UR24][R2.64], R0 ;  /* 0x0000000002007986 */ /* 0x000fe2000c10f918 */
[----:B------:R-:W-:Y:S05]  /*4470*/  EXIT ;  /* 0x000000000000794d */ /* 0x000fea0003800000 */
.L_x_26:
[----:B------:R-:W-:-:S00]  /*4480*/  BRA `(.L_x_26) ;  /* 0xfffffffc00fc7947 */ /* 0x000fc0000383ffff */
[----:B------:R-:W-:-:S00]  /*4490*/  NOP ;  /* 0x0000000000007918 */ /* 0x000fc00000000000 */
        /* <DEDUP_REMOVED lines=14> */
.L_x_27:


//--------------------- .nv.shared._ZN7cutlass6KernelINS_4gemm6kernel13TrmmUniversalINS1_11threadblock13MmaMultistageINS1_9GemmShapeILi32ELi32ELi16EEENS_9transform11threadblock44PredicatedTileAccessIteratorTriangularMatrixINS_11MatrixShapeILi32ELi16EEEdNS_6layout8RowMajorELi1ENS8_29PitchLinearWarpRakedThreadMapINS_16PitchLinearShapeILi16ELi32EEELi128ENSG_ILi16ELi2EEELi1EEELNS_8SideModeE1ELNS_8FillModeE0ELNS_8DiagTypeE3ENS_5ArrayIdLi1ELb1EEEEENS9_25RegularTileAccessIteratorISC_dNSD_40RowMajorTensorOpMultiplicand64bCrosswiseELi1ESJ_Li8EEELNS_4arch14CacheOperation4KindE0ENSA_INSB_ILi16ELi32EEEdSE_Li0ENS8_31PitchLinearWarpStripedThreadMapINSG_ILi32ELi16EEELi128ESI_Li1EEELSK_1ELSL_1ELSM_0ESO_EENSQ_ISW_dNSD_40RowMajorTensorOpMultiplicandCongruous64bELi0ESZ_Li8EEELSV_0EdSE_NS4_9MmaPolicyINS1_4warp11MmaTensorOpINS6_ILi16ELi16ELi16EEEdSR_dS11_dSE_NS14_17MmaTensorOpPolicyINST_3MmaINS6_ILi8ELi8ELi4EEELi32EdSE_dNSD_11ColumnMajorEdSE_NST_13OpMultiplyAddEEENSB_ILi1ELi1EEEEELi1ELb0EbEENSB_ILi0ELi0EEES1G_Li1EEELi3ELNS1_23SharedMemoryClearOptionE1EbEENS_8epilogue11threadblock8EpilogueIS7_S1F_Li1ENS1L_22PredicatedTileIteratorINS1L_26OutputTileOptimalThreadMapINS1L_15OutputTileShapeILi32ELi8ELi2ELi1ELi1EEENS1P_ILi1ELi2ELi1ELi1ELi2EEELi128ELi1ELi64EEEdLb0ENSD_9NoPermuteELb1EEENS1K_4warp24FragmentIteratorTensorOpIS16_S19_dNSN_IdLi2ELb1EEESE_EENS1V_20TileIteratorTensorOpIS16_S19_dSE_EENS1L_18SharedLoadIteratorINS1S_18CompactedThreadMapEdLi8EEENS1K_6thread17LinearCombinationIdLi1EddLNS24_9ScaleType4KindE0ELNS_15FloatRoundStyleE2EdEENSB_ILi0ELi4EEELi1ELi1EEENS4_30GemmIdentityThreadblockSwizzleILi1EEELSK_1ELSL_1ELSM_0EEEEEvNT_6ParamsE --------------------------
	.section	.nv.shared._ZN7cutlass6KernelINS_4gemm6kernel13TrmmUniversalINS1_11threadblock13MmaMultistageINS1_9GemmShapeILi32ELi32ELi16EEENS_9transform11threadblock44PredicatedTileAccessIteratorTriangularMatrixINS_11MatrixShapeILi32ELi16EEEdNS_6layout8RowMajorELi1ENS8_29PitchLinearWarpRakedThreadMapINS_16PitchLinearShapeILi16ELi32EEELi128ENSG_ILi16ELi2EEELi1EEELNS_8SideModeE1ELNS_8FillModeE0ELNS_8DiagTypeE3ENS_5ArrayIdLi1ELb1EEEEENS9_25RegularTileAccessIteratorISC_dNSD_40RowMajorTensorOpMultiplicand64bCrosswiseELi1ESJ_Li8EEELNS_4arch14CacheOperation4KindE0ENSA_INSB_ILi16ELi32EEEdSE_Li0ENS8_31PitchLinearWarpStripedThreadMapINSG_ILi32ELi16EEELi128ESI_Li1EEELSK_1ELSL_1ELSM_0ESO_EENSQ_ISW_dNSD_40RowMajorTensorOpMultiplicandCongruous64bELi0ESZ_Li8EEELSV_0EdSE_NS4_9MmaPolicyINS1_4warp11MmaTensorOpINS6_ILi16ELi16ELi16EEEdSR_dS11_dSE_NS14_17MmaTensorOpPolicyINST_3MmaINS6_ILi8ELi8ELi4EEELi32EdSE_dNSD_11ColumnMajorEdSE_NST_13OpMultiplyAddEEENSB_ILi1ELi1EEEEELi1ELb0EbEENSB_ILi0ELi0EEES1G_Li1EEELi3ELNS1_23SharedMemoryClearOptionE1EbEENS_8epilogue11threadblock8EpilogueIS7_S1F_Li1ENS1L_22PredicatedTileIteratorINS1L_26OutputTileOptimalThreadMapINS1L_15OutputTileShapeILi32ELi8ELi2ELi1ELi1EEENS1P_ILi1ELi2ELi1ELi1ELi2EEELi128ELi1ELi64EEEdLb0ENSD_9NoPermuteELb1EEENS1K_4warp24FragmentIteratorTensorOpIS16_S19_dNSN_IdLi2ELb1EEESE_EENS1V_20TileIteratorTensorOpIS16_S19_dSE_EENS1L_18SharedLoadIteratorINS1S_18CompactedThreadMapEdLi8EEENS1K_6thread17LinearCombinationIdLi1EddLNS24_9ScaleType4KindE0ELNS_15FloatRoundStyleE2EdEENSB_ILi0ELi4EEELi1ELi1EEENS4_30GemmIdentityThreadblockSwizzleILi1EEELSK_1ELSL_1ELSM_0EEEEEvNT_6ParamsE,"aw",@nobits
	.sectionflags	@""
	.align	16
	.zero		1024


//--------------------- .nv.shared.reserved.0     --------------------------
	.section	.nv.shared.reserved.0,"aw",@nobits
	.weak		__nv_reservedSMEM_offset_0_alias
	.size		__nv_reservedSMEM_offset_0_alias, 0, 0
	.other		__nv_reservedSMEM_offset_0_alias,@"STO_CUDA_RESERVED_SHARED STV_DEFAULT"
__nv_reservedSMEM_offset_0_alias:
	.zero		0


//--------------------- .nv.global                --------------------------
	.section	.nv.global,"aw",@nobits
.nv.global:
	.type		_ZN39_INTERNAL_5a846ff0_4_k_cu_5a74f0be_27004cute1_E,@object
	.size		_ZN39_INTERNAL_5a846ff0_4_k_cu_5a74f0be_27004cute1_E,(_ZN39_INTERNAL_5a846ff0_4_k_cu_5a74f0be_27004cuda3std3__45__cpo6cbeginE - _ZN39_INTERNAL_5a846ff0_4_k_cu_5a74f0be_27004cute1_E)
_ZN39_INTERNAL_5a846ff0_4_k_cu_5a74f0be_27004cute1_E:
	.zero		1
	.type		_ZN39_INTERNAL_5a846ff0_4_k_cu_5a74f0be_27004cuda3std3__45__cpo6cbeginE,@object
	.size		_ZN39_INTERNAL_5a846ff0_4_k_cu_5a74f0be_27004cuda3std3__45__cpo6cbeginE,(_ZN39_INTERNAL_5a846ff0_4_k_cu_5a74f0be_27004cuda3std3__48in_placeE - _ZN39_INTERNAL_5a846ff0_4_k_cu_5a74f0be_27004cuda3std3__45__cpo6cbeginE)
_ZN39_INTERNAL_5a846ff0_4_k_cu_5a74f0be_27004cuda3std3__45__cpo6cbeginE:
	.zero		1
	.type		_ZN39_INTERNAL_5a846ff0_4_k_cu_5a74f0be_27004cuda3std3__48in_placeE,@object
	.size		_ZN39_INTERNAL_5a846ff0_4_k_cu_5a74f0be_27004cuda3std3__48in_placeE,(_ZN39_INTERNAL_5a846ff0_4_k_cu_5a74f0be_27004cuda3std6ranges3__45__cpo9iter_moveE - _ZN39_INTERNAL_5a846ff0_4_k_cu_5a74f0be_27004cuda3std3__48in_placeE)
_ZN39_INTERNAL_5a846ff0_4_k_cu_5a74f0be_27004cuda3std3__48in_placeE:
	.zero		1
	.type		_ZN39_INTERNAL_5a846ff0_4_k_cu_5a74f0be_27004cuda3std6ranges3__45__cpo9iter_moveE,@object
	.size		_ZN39_INTERNAL_5a846ff0_4_k_cu_5a74f0be_27004cuda3std6ranges3__45__cpo9iter_moveE,(_ZN39_INTERNAL_5a846ff0_4_k_cu_5a74f0be_27004cuda3std3__45__cpo5beginE - _ZN39_INTERNAL_5a846ff0_4_k_cu_5a74f0be_27004cuda3std6ranges3__45__cpo9iter_moveE)
_ZN39_INTERNAL_5a846ff0_4_k_cu_5a74f0be_27004cuda3std6ranges3__45__cpo9iter_moveE:
	.zero		1
	.type		_ZN39_INTERNAL_5a846ff0_4_k_cu_5a74f0be_27004cuda3std3__45__cpo5beginE,@object
	.size		_ZN39_INTERNAL_5a846ff0_4_k_cu_5a74f0be_27004cuda3std3__45__cpo5beginE,(_ZN39_INTERNAL_5a846ff0_4_k_cu_5a74f0be_27004cuda3std3__441_GLOBAL__N__5a846ff0_4_k_cu_5a74f0be_27006ignoreE - _ZN39_INTERNAL_5a846ff0_4_k_cu_5a74f0be_27004cuda3std3__45__cpo5beginE)
_ZN39_INTERNAL_5a846ff0_4_k_cu_5a74f0be_27004cuda3std3__45__cpo5beginE:
	.zero		1
	.type		_ZN39_INTERNAL_5a846ff0_4_k_cu_5a74f0be_27004cuda3std3__441_GLOBAL__N__5a846ff0_4_k_cu_5a74f0be_27006ignoreE,@object
	.size		_ZN39_INTERNAL_5a846ff0_4_k_cu_5a74f0be_27004cuda3std3__441_GLOBAL__N__5a846ff0_4_k_cu_5a74f0be_27006ignoreE,(_ZN39_INTERNAL_5a846ff0_4_k_cu_5a74f0be_27004cute7productE - _ZN39_INTERNAL_5a846ff0_4_k_cu_5a74f0be_27004cuda3std3__441_GLOBAL__N__5a846ff0_4_k_cu_5a74f0be_27006ignoreE)
_ZN39_INTERNAL_5a846ff0_4_k_cu_5a74f0be_27004cuda3std3__441_GLOBAL__N__5a846ff0_4_k_cu_5a74f0be_27006ignoreE:
	.zero		1
	.type		_ZN39_INTERNAL_5a846ff0_4_k_cu_5a74f0be_27004cute7productE,@object
	.size		_ZN39_INTERNAL_5a846ff0_4_k_cu_5a74f0be_27004cute7productE,(_ZN39_INTERNAL_5a846ff0_4_k_cu_5a74f0be_27004cuda3std3__45__cpo3endE - _ZN39_INTERNAL_5a846ff0_4_k_cu_5a74f0be_27004cute7productE)
_ZN39_INTERNAL_5a846ff0_4_k_cu_5a74f0be_27004cute7productE:
	.zero		1
	.type		_ZN39_INTERNAL_5a846ff0_4_k_cu_5a74f0be_27004cuda3std3__45__cpo3endE,@object
	.size		_ZN39_INTERNAL_5a846ff0_4_k_cu_5a74f0be_27004cuda3std3__45__cpo3endE,(_ZN39_INTERNAL_5a846ff0_4_k_cu_5a74f0be_27004cuda3std3__419piecewise_constructE - _ZN39_INTERNAL_5a846ff0_4_k_cu_5a74f0be_27004cuda3std3__45__cpo3endE)
_ZN39_INTERNAL_5a846ff0_4_k_cu_5a74f0be_27004cuda3std3__45__cpo3endE:
	.zero		1
	.type		_ZN39_INTERNAL_5a846ff0_4_k_cu_5a74f0be_27004cuda3std3__419piecewise_constructE,@object
	.size		_ZN39_INTERNAL_5a846ff0_4_k_cu_5a74f0be_27004cuda3std3__419piecewise_constructE,(_ZN39_INTERNAL_5a846ff0_4_k_cu_5a74f0be_27004cuda3std3__45__cpo4cendE - _ZN39_INTERNAL_5a846ff0_4_k_cu_5a74f0be_27004cuda3std3__419piecewise_constructE)
_ZN39_INTERNAL_5a846ff0_4_k_cu_5a74f0be_27004cuda3std3__419piecewise_constructE:
	.zero		1
	.type		_ZN39_INTERNAL_5a846ff0_4_k_cu_5a74f0be_27004cuda3std3__45__cpo4cendE,@object
	.size		_ZN39_INTERNAL_5a846ff0_4_k_cu_5a74f0be_27004cuda3std3__45__cpo4cendE,(_ZN39_INTERNAL_5a846ff0_4_k_cu_5a74f0be_27004cuda3std6ranges3__45__cpo4swapE - _ZN39_INTERNAL_5a846ff0_4_k_cu_5a74f0be_27004cuda3std3__45__cpo4cendE)
_ZN39_INTERNAL_5a846ff0_4_k_cu_5a74f0be_27004cuda3std3__45__cpo4cendE:
	.zero		1
	.type		_ZN39_INTERNAL_5a846ff0_4_k_cu_5a74f0be_27004cuda3std6ranges3__45__cpo4swapE,@object
	.size		_ZN39_INTERNAL_5a846ff0_4_k_cu_5a74f0be_27004cuda3std6ranges3__45__cpo4swapE,(.L_7 - _ZN39_INTERNAL_5a846ff0_4_k_cu_5a74f0be_27004cuda3std6ranges3__45__cpo4swapE)
_ZN39_INTERNAL_5a846ff0_4_k_cu_5a74f0be_27004cuda3std6ranges3__45__cpo4swapE:
	.zero		1
.L_7:


//--------------------- .nv.constant0._ZN7cutlass6KernelINS_4gemm6kernel13TrmmUniversalINS1_11threadblock13MmaMultistageINS1_9GemmShapeILi32ELi32ELi16EEENS_9transform11threadblock44PredicatedTileAccessIteratorTriangularMatrixINS_11MatrixShapeILi32ELi16EEEdNS_6layout8RowMajorELi1ENS8_29PitchLinearWarpRakedThreadMapINS_16PitchLinearShapeILi16ELi32EEELi128ENSG_ILi16ELi2EEELi1EEELNS_8SideModeE1ELNS_8FillModeE0ELNS_8DiagTypeE3ENS_5ArrayIdLi1ELb1EEEEENS9_25RegularTileAccessIteratorISC_dNSD_40RowMajorTensorOpMultiplicand64bCrosswiseELi1ESJ_Li8EEELNS_4arch14CacheOperation4KindE0ENSA_INSB_ILi16ELi32EEEdSE_Li0ENS8_31PitchLinearWarpStripedThreadMapINSG_ILi32ELi16EEELi128ESI_Li1EEELSK_1ELSL_1ELSM_0ESO_EENSQ_ISW_dNSD_40RowMajorTensorOpMultiplicandCongruous64bELi0ESZ_Li8EEELSV_0EdSE_NS4_9MmaPolicyINS1_4warp11MmaTensorOpINS6_ILi16ELi16ELi16EEEdSR_dS11_dSE_NS14_17MmaTensorOpPolicyINST_3MmaINS6_ILi8ELi8ELi4EEELi32EdSE_dNSD_11ColumnMajorEdSE_NST_13OpMultiplyAddEEENSB_ILi1ELi1EEEEELi1ELb0EbEENSB_ILi0ELi0EEES1G_Li1EEELi3ELNS1_23SharedMemoryClearOptionE1EbEENS_8epilogue11threadblock8EpilogueIS7_S1F_Li1ENS1L_22PredicatedTileIteratorINS1L_26OutputTileOptimalThreadMapINS1L_15OutputTileShapeILi32ELi8ELi2ELi1ELi1EEENS1P_ILi1ELi2ELi1ELi1ELi2EEELi128ELi1ELi64EEEdLb0ENSD_9NoPermuteELb1EEENS1K_4warp24FragmentIteratorTensorOpIS16_S19_dNSN_IdLi2ELb1EEESE_EENS1V_20TileIteratorTensorOpIS16_S19_dSE_EENS1L_18SharedLoadIteratorINS1S_18CompactedThreadMapEdLi8EEENS1K_6thread17LinearCombinationIdLi1EddLNS24_9ScaleType4KindE0ELNS_15FloatRoundStyleE2EdEENSB_ILi0ELi4EEELi1ELi1EEENS4_30GemmIdentityThreadblockSwizzleILi1EEELSK_1ELSL_1ELSM_0EEEEEvNT_6ParamsE --------------------------
	.section	.nv.constant0._ZN7cutlass6KernelINS_4gemm6kernel13TrmmUniversalINS1_11threadblock13MmaMultistageINS1_9GemmShapeILi32ELi32ELi16EEENS_9transform11threadblock44PredicatedTileAccessIteratorTriangularMatrixINS_11MatrixShapeILi32ELi16EEEdNS_6layout8RowMajorELi1ENS8_29PitchLinearWarpRakedThreadMapINS_16PitchLinearShapeILi16ELi32EEELi128ENSG_ILi16ELi2EEELi1EEELNS_8SideModeE1ELNS_8FillModeE0ELNS_8DiagTypeE3ENS_5ArrayIdLi1ELb1EEEEENS9_25RegularTileAccessIteratorISC_dNSD_40RowMajorTensorOpMultiplicand64bCrosswiseELi1ESJ_Li8EEELNS_4arch14CacheOperation4KindE0ENSA_INSB_ILi16ELi32EEEdSE_Li0ENS8_31PitchLinearWarpStripedThreadMapINSG_ILi32ELi16EEELi128ESI_Li1EEELSK_1ELSL_1ELSM_0ESO_EENSQ_ISW_dNSD_40RowMajorTensorOpMultiplicandCongruous64bELi0ESZ_Li8EEELSV_0EdSE_NS4_9MmaPolicyINS1_4warp11MmaTensorOpINS6_ILi16ELi16ELi16EEEdSR_dS11_dSE_NS14_17MmaTensorOpPolicyINST_3MmaINS6_ILi8ELi8ELi4EEELi32EdSE_dNSD_11ColumnMajorEdSE_NST_13OpMultiplyAddEEENSB_ILi1ELi1EEEEELi1ELb0EbEENSB_ILi0ELi0EEES1G_Li1EEELi3ELNS1_23SharedMemoryClearOptionE1EbEENS_8epilogue11threadblock8EpilogueIS7_S1F_Li1ENS1L_22PredicatedTileIteratorINS1L_26OutputTileOptimalThreadMapINS1L_15OutputTileShapeILi32ELi8ELi2ELi1ELi1EEENS1P_ILi1ELi2ELi1ELi1ELi2EEELi128ELi1ELi64EEEdLb0ENSD_9NoPermuteELb1EEENS1K_4warp24FragmentIteratorTensorOpIS16_S19_dNSN_IdLi2ELb1EEESE_EENS1V_20TileIteratorTensorOpIS16_S19_dSE_EENS1L_18SharedLoadIteratorINS1S_18CompactedThreadMapEdLi8EEENS1K_6thread17LinearCombinationIdLi1EddLNS24_9ScaleType4KindE0ELNS_15FloatRoundStyleE2EdEENSB_ILi0ELi4EEELi1ELi1EEENS4_30GemmIdentityThreadblockSwizzleILi1EEELSK_1ELSL_1ELSM_0EEEEEvNT_6ParamsE,"a",@progbits
	.sectionflags	@""
	.align	4
.nv.constant0._ZN7cutlass6KernelINS_4gemm6kernel13TrmmUniversalINS1_11threadblock13MmaMultistageINS1_9GemmShapeILi32ELi32ELi16EEENS_9transform11threadblock44PredicatedTileAccessIteratorTriangularMatrixINS_11MatrixShapeILi32ELi16EEEdNS_6layout8RowMajorELi1ENS8_29PitchLinearWarpRakedThreadMapINS_16PitchLinearShapeILi16ELi32EEELi128ENSG_ILi16ELi2EEELi1EEELNS_8SideModeE1ELNS_8FillModeE0ELNS_8DiagTypeE3ENS_5ArrayIdLi1ELb1EEEEENS9_25RegularTileAccessIteratorISC_dNSD_40RowMajorTensorOpMultiplicand64bCrosswiseELi1ESJ_Li8EEELNS_4arch14CacheOperation4KindE0ENSA_INSB_ILi16ELi32EEEdSE_Li0ENS8_31PitchLinearWarpStripedThreadMapINSG_ILi32ELi16EEELi128ESI_Li1EEELSK_1ELSL_1ELSM_0ESO_EENSQ_ISW_dNSD_40RowMajorTensorOpMultiplicandCongruous64bELi0ESZ_Li8EEELSV_0EdSE_NS4_9MmaPolicyINS1_4warp11MmaTensorOpINS6_ILi16ELi16ELi16EEEdSR_dS11_dSE_NS14_17MmaTensorOpPolicyINST_3MmaINS6_ILi8ELi8ELi4EEELi32EdSE_dNSD_11ColumnMajorEdSE_NST_13OpMultiplyAddEEENSB_ILi1ELi1EEEEELi1ELb0EbEENSB_ILi0ELi0EEES1G_Li1EEELi3ELNS1_23SharedMemoryClearOptionE1EbEENS_8epilogue11threadblock8EpilogueIS7_S1F_Li1ENS1L_22PredicatedTileIteratorINS1L_26OutputTileOptimalThreadMapINS1L_15OutputTileShapeILi32ELi8ELi2ELi1ELi1EEENS1P_ILi1ELi2ELi1ELi1ELi2EEELi128ELi1ELi64EEEdLb0ENSD_9NoPermuteELb1EEENS1K_4warp24FragmentIteratorTensorOpIS16_S19_dNSN_IdLi2ELb1EEESE_EENS1V_20TileIteratorTensorOpIS16_S19_dSE_EENS1L_18SharedLoadIteratorINS1S_18CompactedThreadMapEdLi8EEENS1K_6thread17LinearCombinationIdLi1EddLNS24_9ScaleType4KindE0ELNS_15FloatRoundStyleE2EdEENSB_ILi0ELi4EEELi1ELi1EEENS4_30GemmIdentityThreadblockSwizzleILi1EEELSK_1ELSL_1ELSM_0EEEEEvNT_6ParamsE:
	.zero		824


//--------------------- SYMBOLS --------------------------

	.type		.nv.reservedSmem.offset0,@object
	.size		.nv.reservedSmem.offset0,0x4
